	.target	sm_120a

	.elftype	@"ET_EXEC"


//--------------------- .note.nv.tkinfo           --------------------------
	.section	.note.nv.tkinfo,"",@"SHT_NOTE"
	.sectionflags	@"SHF_NOTE_NV_TKINFO"
	.tkinfo
        /*0018*/ 	.word	0x00000080
        /*0030*/ 	.string	""
        /*0030*/ 	.string	"ptxas"
        /*0030*/ 	.string	"Cuda compilation tools, release 12.8, V12.8.93"
        /*0030*/ 	.string	"Build cuda_12.8.r12.8/compiler.35583870_0"
        /*0030*/ 	.string	"-v  -lineinfo  -arch sm_120a "



//--------------------- .note.nv.cuver            --------------------------
	.section	.note.nv.cuver,"",@"SHT_NOTE"
	.sectionflags	@"SHF_NOTE_NV_CUVER"
        /*0018*/ 	.short	0x0001
        /*001a*/ 	.short	0x0078
        /*001c*/ 	.short	0x0001
        /*001e*/ 	.short	0x0000
        /*0020*/ 	.short	0x0001
        /*0022*/ 	.short	0x0000


//--------------------- .nv.info                  --------------------------
	.section	.nv.info,"",@"SHT_CUDA_INFO"
	.align	4


	//----- nvinfo : EIATTR_REGCOUNT
	.align		4
        /*0000*/ 	.byte	0x04, 0x2f
        /*0002*/ 	.short	(.L_2 - .L_1)
	.align		4
.L_1:
        /*0004*/ 	.word	index@(triton_red_fused__scaled_mm__to_copy_add_addcmul_native_layer_norm_ones_6)
        /*0008*/ 	.word	0x00000030


	//----- nvinfo : EIATTR_FRAME_SIZE
	.align		4
.L_2:
        /*000c*/ 	.byte	0x04, 0x11
        /*000e*/ 	.short	(.L_4 - .L_3)
	.align		4
.L_3:
        /*0010*/ 	.word	index@(triton_red_fused__scaled_mm__to_copy_add_addcmul_native_layer_norm_ones_6)
        /*0014*/ 	.word	0x00000000


	//----- nvinfo : EIATTR_MIN_STACK_SIZE
	.align		4
.L_4:
        /*0018*/ 	.byte	0x04, 0x12
        /*001a*/ 	.short	(.L_6 - .L_5)
	.align		4
.L_5:
        /*001c*/ 	.word	index@(triton_red_fused__scaled_mm__to_copy_add_addcmul_native_layer_norm_ones_6)
        /*0020*/ 	.word	0x00000000
.L_6:


//--------------------- .nv.info.triton_red_fused__scaled_mm__to_copy_add_addcmul_native_layer_norm_ones_6 --------------------------
	.section	.nv.info.triton_red_fused__scaled_mm__to_copy_add_addcmul_native_layer_norm_ones_6,"",@"SHT_CUDA_INFO"
	.sectionflags	@""
	.align	4


	//----- nvinfo : EIATTR_CUDA_API_VERSION
	.align		4
        /*0000*/ 	.byte	0x04, 0x37
        /*0002*/ 	.short	(.L_8 - .L_7)
.L_7:
        /*0004*/ 	.word	0x00000080


	//----- nvinfo : EIATTR_KPARAM_INFO
	.align		4
.L_8:
        /*0008*/ 	.byte	0x04, 0x17
        /*000a*/ 	.short	(.L_10 - .L_9)
.L_9:
        /*000c*/ 	.word	0x00000000
        /*0010*/ 	.short	0x0009
        /*0012*/ 	.short	0x0040
        /*0014*/ 	.byte	0x00, 0xf4, 0x21, 0x00


	//----- nvinfo : EIATTR_KPARAM_INFO
	.align		4
.L_10:
        /*0018*/ 	.byte	0x04, 0x17
        /*001a*/ 	.short	(.L_12 - .L_11)
.L_11:
        /*001c*/ 	.word	0x00000000
        /*0020*/ 	.short	0x0008
        /*0022*/ 	.short	0x003c
        /*0024*/ 	.byte	0x00, 0xf0, 0x11, 0x00


	//----- nvinfo : EIATTR_KPARAM_INFO
	.align		4
.L_12:
        /*0028*/ 	.byte	0x04, 0x17
        /*002a*/ 	.short	(.L_14 - .L_13)
.L_13:
        /*002c*/ 	.word	0x00000000
        /*0030*/ 	.short	0x0007
        /*0032*/ 	.short	0x0038
        /*0034*/ 	.byte	0x00, 0xf0, 0x11, 0x00


	//----- nvinfo : EIATTR_KPARAM_INFO
	.align		4
.L_14:
        /*0038*/ 	.byte	0x04, 0x17
        /*003a*/ 	.short	(.L_16 - .L_15)
.L_15:
        /*003c*/ 	.word	0x00000000
        /*0040*/ 	.short	0x0006
        /*0042*/ 	.short	0x0030
        /*0044*/ 	.byte	0x00, 0xf4, 0x21, 0x00


	//----- nvinfo : EIATTR_KPARAM_INFO
	.align		4
.L_16:
        /*0048*/ 	.byte	0x04, 0x17
        /*004a*/ 	.short	(.L_18 - .L_17)
.L_17:
        /*004c*/ 	.word	0x00000000
        /*0050*/ 	.short	0x0005
        /*0052*/ 	.short	0x0028
        /*0054*/ 	.byte	0x00, 0xf4, 0x21, 0x00


	//----- nvinfo : EIATTR_KPARAM_INFO
	.align		4
.L_18:
        /*0058*/ 	.byte	0x04, 0x17
        /*005a*/ 	.short	(.L_20 - .L_19)
.L_19:
        /*005c*/ 	.word	0x00000000
        /*0060*/ 	.short	0x0004
        /*0062*/ 	.short	0x0020
        /*0064*/ 	.byte	0x00, 0xf4, 0x21, 0x00


	//----- nvinfo : EIATTR_KPARAM_INFO
	.align		4
.L_20:
        /*0068*/ 	.byte	0x04, 0x17
        /*006a*/ 	.short	(.L_22 - .L_21)
.L_21:
        /*006c*/ 	.word	0x00000000
        /*0070*/ 	.short	0x0003
        /*0072*/ 	.short	0x0018
        /*0074*/ 	.byte	0x00, 0xf4, 0x21, 0x00


	//----- nvinfo : EIATTR_KPARAM_INFO
	.align		4
.L_22:
        /*0078*/ 	.byte	0x04, 0x17
        /*007a*/ 	.short	(.L_24 - .L_23)
.L_23:
        /*007c*/ 	.word	0x00000000
        /*0080*/ 	.short	0x0002
        /*0082*/ 	.short	0x0010
        /*0084*/ 	.byte	0x00, 0xf4, 0x21, 0x00


	//----- nvinfo : EIATTR_KPARAM_INFO
	.align		4
.L_24:
        /*0088*/ 	.byte	0x04, 0x17
        /*008a*/ 	.short	(.L_26 - .L_25)
.L_25:
        /*008c*/ 	.word	0x00000000
        /*0090*/ 	.short	0x0001
        /*0092*/ 	.short	0x0008
        /*0094*/ 	.byte	0x00, 0xf4, 0x21, 0x00


	//----- nvinfo : EIATTR_KPARAM_INFO
	.align		4
.L_26:
        /*0098*/ 	.byte	0x04, 0x17
        /*009a*/ 	.short	(.L_28 - .L_27)
.L_27:
        /*009c*/ 	.word	0x00000000
        /*00a0*/ 	.short	0x0000
        /*00a2*/ 	.short	0x0000
        /*00a4*/ 	.byte	0x00, 0xf4, 0x21, 0x00


	//----- nvinfo : EIATTR_SPARSE_MMA_MASK
	.align		4
.L_28:
        /*00a8*/ 	.byte	0x03, 0x50
        /*00aa*/ 	.short	0x0000


	//----- nvinfo : EIATTR_MAXREG_COUNT
	.align		4
        /*00ac*/ 	.byte	0x03, 0x1b
        /*00ae*/ 	.short	0x00ff


	//----- nvinfo : EIATTR_NUM_BARRIERS
	.align		4
        /*00b0*/ 	.byte	0x02, 0x4c
        /*00b2*/ 	.byte	0x01
	.zero		1


	//----- nvinfo : EIATTR_COOP_GROUP_MASK_REGIDS
	.align		4
        /*00b4*/ 	.byte	0x04, 0x29
        /*00b6*/ 	.short	(.L_30 - .L_29)


	//   ....[0]....
.L_29:
        /*00b8*/ 	.word	0xffffffff


	//   ....[1]....
        /*00bc*/ 	.word	0xffffffff


	//   ....[2]....
        /*00c0*/ 	.word	0xffffffff


	//   ....[3]....
        /*00c4*/ 	.word	0xffffffff


	//   ....[4]....
        /*00c8*/ 	.word	0xffffffff


	//   ....[5]....
        /*00cc*/ 	.word	0xffffffff


	//   ....[6]....
        /*00d0*/ 	.word	0xffffffff


	//   ....[7]....
        /*00d4*/ 	.word	0xffffffff


	//   ....[8]....
        /*00d8*/ 	.word	0xffffffff


	//   ....[9]....
        /*00dc*/ 	.word	0xffffffff


	//   ....[10]....
        /*00e0*/ 	.word	0xffffffff


	//   ....[11]....
        /*00e4*/ 	.word	0xffffffff


	//   ....[12]....
        /*00e8*/ 	.word	0xffffffff


	//   ....[13]....
        /*00ec*/ 	.word	0xffffffff


	//   ....[14]....
        /*00f0*/ 	.word	0xffffffff


	//   ....[15]....
        /*00f4*/ 	.word	0xffffffff


	//   ....[16]....
        /*00f8*/ 	.word	0xffffffff


	//   ....[17]....
        /*00fc*/ 	.word	0xffffffff


	//   ....[18]....
        /*0100*/ 	.word	0xffffffff


	//----- nvinfo : EIATTR_COOP_GROUP_INSTR_OFFSETS
	.align		4
.L_30:
        /*0104*/ 	.byte	0x04, 0x28
        /*0106*/ 	.short	(.L_32 - .L_31)


	//   ....[0]....
.L_31:
        /*0108*/ 	.word	0x00001020


	//   ....[1]....
        /*010c*/ 	.word	0x00001060


	//   ....[2]....
        /*0110*/ 	.word	0x000010b0


	//   ....[3]....
        /*0114*/ 	.word	0x000010e0


	//   ....[4]....
        /*0118*/ 	.word	0x00001130


	//   ....[5]....
        /*011c*/ 	.word	0x00001160


	//   ....[6]....
        /*0120*/ 	.word	0x000011c0


	//   ....[7]....
        /*0124*/ 	.word	0x000011e0


	//   ....[8]....
        /*0128*/ 	.word	0x00001250


	//   ....[9]....
        /*012c*/ 	.word	0x00001280


	//   ....[10]....
        /*0130*/ 	.word	0x00001400


	//   ....[11]....
        /*0134*/ 	.word	0x00001420


	//   ....[12]....
        /*0138*/ 	.word	0x00001470


	//   ....[13]....
        /*013c*/ 	.word	0x000014a0


	//   ....[14]....
        /*0140*/ 	.word	0x00001570


	//   ....[15]....
        /*0144*/ 	.word	0x00001610


	//   ....[16]....
        /*0148*/ 	.word	0x00001630


	//   ....[17]....
        /*014c*/ 	.word	0x00001730


	//   ....[18]....
        /*0150*/ 	.word	0x00001780


	//----- nvinfo : EIATTR_VRC_CTA_INIT_COUNT
	.align		4
.L_32:
        /*0154*/ 	.byte	0x02, 0x4a
	.zero		1
	.zero		1


	//----- nvinfo : EIATTR_EXIT_INSTR_OFFSETS
	.align		4
        /*0158*/ 	.byte	0x04, 0x1c
        /*015a*/ 	.short	(.L_34 - .L_33)


	//   ....[0]....
.L_33:
        /*015c*/ 	.word	0x00003580


	//----- nvinfo : EIATTR_REQNTID
	.align		4
.L_34:
        /*0160*/ 	.byte	0x04, 0x10
        /*0162*/ 	.short	(.L_36 - .L_35)
.L_35:
        /*0164*/ 	.word	0x00000100
        /*0168*/ 	.word	0x00000001
        /*016c*/ 	.word	0x00000001


	//----- nvinfo : EIATTR_CRS_STACK_SIZE
	.align		4
.L_36:
        /*0170*/ 	.byte	0x04, 0x1e
        /*0172*/ 	.short	(.L_38 - .L_37)
.L_37:
        /*0174*/ 	.word	0x00000000


	//----- nvinfo : EIATTR_CBANK_PARAM_SIZE
	.align		4
.L_38:
        /*0178*/ 	.byte	0x03, 0x19
        /*017a*/ 	.short	0x0048


	//----- nvinfo : EIATTR_PARAM_CBANK
	.align		4
        /*017c*/ 	.byte	0x04, 0x0a
        /*017e*/ 	.short	(.L_40 - .L_39)
	.align		4
.L_39:
        /*0180*/ 	.word	index@(.nv.constant0.triton_red_fused__scaled_mm__to_copy_add_addcmul_native_layer_norm_ones_6)
        /*0184*/ 	.short	0x0380
        /*0186*/ 	.short	0x0048


	//----- nvinfo : EIATTR_SW_WAR
	.align		4
.L_40:
        /*0188*/ 	.byte	0x04, 0x36
        /*018a*/ 	.short	(.L_42 - .L_41)
.L_41:
        /*018c*/ 	.word	0x00000000
.L_42:


//--------------------- .nv.compat                --------------------------
	.section	.nv.compat,"",@"SHT_CUDA_COMPAT_INFO"
	.align	4
        /*0000*/ 	.byte	0x02, 0x02, 0x02, 0x00, 0x02, 0x05, 0x05, 0x00, 0x02, 0x03, 0x00, 0x00, 0x02, 0x06, 0x01, 0x00


//--------------------- .nv.callgraph             --------------------------
	.section	.nv.callgraph,"",@"SHT_CUDA_CALLGRAPH"
	.align	4
	.sectionentsize	8
	.align		4
        /*0000*/ 	.word	0x00000000
	.align		4
        /*0004*/ 	.word	0xffffffff
	.align		4
        /*0008*/ 	.word	0x00000000
	.align		4
        /*000c*/ 	.word	0xfffffffe
	.align		4
        /*0010*/ 	.word	0x00000000
	.align		4
        /*0014*/ 	.word	0xfffffffd
	.align		4
        /*0018*/ 	.word	0x00000000
	.align		4
        /*001c*/ 	.word	0xfffffffc


//--------------------- .nv.constant4             --------------------------
	.section	.nv.constant4,"a",@progbits
	.align	8
	.align		8
.nv.constant4:
        /*0000*/ 	.dword	_$_str


//--------------------- .text.triton_red_fused__scaled_mm__to_copy_add_addcmul_native_layer_norm_ones_6 --------------------------
	.section	.text.triton_red_fused__scaled_mm__to_copy_add_addcmul_native_layer_norm_ones_6,"ax",@progbits
	.align	128
        .global         triton_red_fused__scaled_mm__to_copy_add_addcmul_native_layer_norm_ones_6
        .type           triton_red_fused__scaled_mm__to_copy_add_addcmul_native_layer_norm_ones_6,@function
        .size           triton_red_fused__scaled_mm__to_copy_add_addcmul_native_layer_norm_ones_6,(.L_x_5 - triton_red_fused__scaled_mm__to_copy_add_addcmul_native_layer_norm_ones_6)
        .other          triton_red_fused__scaled_mm__to_copy_add_addcmul_native_layer_norm_ones_6,@"STO_CUDA_ENTRY STV_DEFAULT"
triton_red_fused__scaled_mm__to_copy_add_addcmul_native_layer_norm_ones_6:
.text.triton_red_fused__scaled_mm__to_copy_add_addcmul_native_layer_norm_ones_6:
[----:B------:R-:W0:Y:S01]  /*0000*/  LDC R1, c[0x0][0x37c] ;  /* 0x0000df00ff017b82 */ /* 0x000e220000000800 */
[----:B------:R-:W1:Y:S07]  /*0010*/  S2R R0, SR_TID.X ;  /* 0x0000000000007919 */ /* 0x000e6e0000002100 */
[----:B------:R-:W2:Y:S01]  /*0020*/  LDC.64 R42, c[0x0][0x388] ;  /* 0x0000e200ff2a7b82 */ /* 0x000ea20000000a00 */
[----:B------:R-:W-:Y:S01]  /*0030*/  UMOV UR4, 0xf0 ;  /* 0x000000f000047882 */ /* 0x000fe20000000000 */
[----:B------:R-:W3:Y:S01]  /*0040*/  S2R R6, SR_CTAID.X ;  /* 0x0000000000067919 */ /* 0x000ee20000002500 */
[----:B------:R-:W-:Y:S01]  /*0050*/  USHF.R.U32 UR4, UR4, 0x4, URZ ;  /* 0x0000000404047899 */ /* 0x000fe200080016ff */
[----:B------:R-:W-:-:S03]  /*0060*/  UMOV UR5, 0x140 ;  /* 0x0000014000057882 */ /* 0x000fc60000000000 */
[----:B------:R-:W-:-:S04]  /*0070*/  ULOP3.LUT UR5, UR5, 0xf, UR4, 0xf8, !UPT ;  /* 0x0000000f05057892 */ /* 0x000fc8000f8ef804 */
[----:B------:R-:W-:Y:S01]  /*0080*/  USHF.L.U32 UR5, UR5, 0x14, URZ ;  /* 0x0000001405057899 */ /* 0x000fe200080006ff */
[----:B------:R-:W-:Y:S01]  /*0090*/  UMOV UR4, URZ ;  /* 0x000000ff00047c82 */ /* 0x000fe20008000000 */
[----:B------:R-:W4:Y:S08]  /*00a0*/  LDC.64 R12, c[0x0][0x390] ;  /* 0x0000e400ff0c7b82 */ /* 0x000f300000000a00 */
[----:B------:R-:W5:Y:S08]  /*00b0*/  LDC.64 R44, c[0x0][0x380] ;  /* 0x0000e000ff2c7b82 */ /* 0x000f700000000a00 */
[----:B------:R-:W0:Y:S01]  /*00c0*/  LDC.64 R40, c[0x0][0x398] ;  /* 0x0000e600ff287b82 */ /* 0x000e220000000a00 */
[----:B-1----:R-:W-:-:S04]  /*00d0*/  SHF.L.U32 R7, R0, 0x2, RZ ;  /* 0x0000000200077819 */ /* 0x002fc800000006ff */
[----:B------:R-:W-:-:S05]  /*00e0*/  LOP3.LUT R19, R7, 0x3fc, RZ, 0xc0, !PT ;  /* 0x000003fc07137812 */ /* 0x000fca00078ec0ff */
[----:B---3--:R-:W-:Y:S02]  /*00f0*/  IMAD R6, R6, 0x1400, R19 ;  /* 0x0000140006067824 */ /* 0x008fe400078e0213 */
[----:B----4-:R-:W-:Y:S01]  /*0100*/  IMAD.WIDE.U32 R18, R19, 0x2, R12 ;  /* 0x0000000213127825 */ /* 0x010fe200078e000c */
[----:B------:R-:W-:Y:S02]  /*0110*/  LOP3.LUT R0, R0, 0xff, RZ, 0xc0, !PT ;  /* 0x000000ff00007812 */ /* 0x000fe400078ec0ff */
[C---:B------:R-:W-:Y:S01]  /*0120*/  IADD3 R38, PT, PT, R6.reuse, 0x400, RZ ;  /* 0x0000040006267810 */ /* 0x040fe20007ffe0ff */
[C---:B--2---:R-:W-:Y:S02]  /*0130*/  IMAD.WIDE R8, R6.reuse, 0x2, R42 ;  /* 0x0000000206087825 */ /* 0x044fe400078e022a */
[----:B------:R-:W2:Y:S02]  /*0140*/  LDG.E.EL.64 R18, desc[UR4][R18.64] ;  /* 0x0000000412127981 */ /* 0x000ea4000c2e1b00 */
[----:B-----5:R-:W-:-:S02]  /*0150*/  IMAD.WIDE R10, R6, 0x2, R44 ;  /* 0x00000002060a7825 */ /* 0x020fc400078e022c */
[----:B------:R-:W3:Y:S02]  /*0160*/  LDG.E.EL.64 R16, desc[UR4][R8.64] ;  /* 0x0000000408107981 */ /* 0x000ee4000c2e1b00 */
[C---:B------:R-:W-:Y:S02]  /*0170*/  IMAD.WIDE R14, R38.reuse, 0x2, R44 ;  /* 0x00000002260e7825 */ /* 0x040fe400078e022c */
[----:B------:R-:W4:Y:S02]  /*0180*/  LDG.E.EL.64 R20, desc[UR4][R10.64] ;  /* 0x000000040a147981 */ /* 0x000f24000c2e1b00 */
[----:B------:R-:W-:Y:S02]  /*0190*/  IMAD.WIDE R4, R38, 0x2, R42 ;  /* 0x0000000226047825 */ /* 0x000fe400078e022a */
[----:B------:R-:W5:Y:S02]  /*01a0*/  LDG.E.EL.64 R14, desc[UR4][R14.64] ;  /* 0x000000040e0e7981 */ /* 0x000f64000c2e1b00 */
[----:B------:R-:W-:-:S02]  /*01b0*/  IMAD.WIDE.U32 R12, R0, 0x8, R12 ;  /* 0x00000008000c7825 */ /* 0x000fc400078e000c */
[----:B------:R-:W5:Y:S04]  /*01c0*/  LDG.E.EL.64 R4, desc[UR4][R4.64] ;  /* 0x0000000404047981 */ /* 0x000f68000c2e1b00 */
[----:B------:R-:W5:Y:S01]  /*01d0*/  LDG.E.EL.64 R26, desc[UR4][R12.64+0x800] ;  /* 0x000800040c1a7981 */ /* 0x000f62000c2e1b00 */
[----:B------:R-:W-:Y:S02]  /*01e0*/  HFMA2 R39, -RZ, RZ, 0, 0 ;  /* 0x00000000ff277431 */ /* 0x000fe400000001ff */
[----:B--2---:R-:W-:Y:S02]  /*01f0*/  HADD2.F32 R22, -RZ, R18.H0_H0 ;  /* 0x20000012ff167230 */ /* 0x004fe40000004100 */
[--C-:B---3--:R-:W-:Y:S02]  /*0200*/  HADD2.F32 R3, -RZ, R17.reuse.H1_H1 ;  /* 0x30000011ff037230 */ /* 0x108fe40000004100 */
[----:B------:R-:W-:-:S02]  /*0210*/  HADD2.F32 R28, -RZ, R17.H0_H0 ;  /* 0x20000011ff1c7230 */ /* 0x000fc40000004100 */
[--C-:B------:R-:W-:Y:S02]  /*0220*/  HADD2.F32 R24, -RZ, R16.reuse.H1_H1 ;  /* 0x30000010ff187230 */ /* 0x100fe40000004100 */
[----:B------:R-:W-:Y:S02]  /*0230*/  HADD2.F32 R25, -RZ, R16.H0_H0 ;  /* 0x20000010ff197230 */ /* 0x000fe40000004100 */
[--C-:B----4-:R-:W-:Y:S02]  /*0240*/  HADD2.F32 R23, -RZ, R21.reuse.H0_H0 ;  /* 0x20000015ff177230 */ /* 0x110fe40000004100 */
[----:B------:R-:W-:Y:S02]  /*0250*/  HADD2.F32 R30, -RZ, R21.H1_H1 ;  /* 0x30000015ff1e7230 */ /* 0x000fe40000004100 */
[----:B------:R-:W-:Y:S02]  /*0260*/  HADD2.F32 R16, -RZ, R19.H1_H1 ;  /* 0x30000013ff107230 */ /* 0x000fe40000004100 */
[----:B------:R-:W-:-:S02]  /*0270*/  HADD2.F32 R32, -RZ, R20.H0_H0 ;  /* 0x20000014ff207230 */ /* 0x000fc40000004100 */
[----:B------:R-:W-:Y:S02]  /*0280*/  HADD2.F32 R21, -RZ, R20.H1_H1 ;  /* 0x30000014ff157230 */ /* 0x000fe40000004100 */
[----:B------:R-:W-:Y:S02]  /*0290*/  HADD2.F32 R17, -RZ, R18.H1_H1 ;  /* 0x30000012ff117230 */ /* 0x000fe40000004100 */
[----:B------:R-:W-:Y:S02]  /*02a0*/  HADD2.F32 R19, -RZ, R19.H0_H0 ;  /* 0x20000013ff137230 */ /* 0x000fe40000004100 */
[----:B------:R-:W-:Y:S01]  /*02b0*/  FFMA R25, R25, R22, R32 ;  /* 0x0000001619197223 */ /* 0x000fe20000000020 */
[----:B------:R-:W-:Y:S01]  /*02c0*/  FFMA R16, R3, R16, R30 ;  /* 0x0000001003107223 */ /* 0x000fe2000000001e */
[----:B------:R-:W-:Y:S01]  /*02d0*/  FFMA R24, R24, R17, R21 ;  /* 0x0000001118187223 */ /* 0x000fe20000000015 */
[----:B-----5:R-:W-:Y:S02]  /*02e0*/  HADD2.F32 R20, -RZ, R27.H1_H1 ;  /* 0x3000001bff147230 */ /* 0x020fe40000004100 */
[----:B------:R-:W-:Y:S01]  /*02f0*/  FFMA R28, R28, R19, R23 ;  /* 0x000000131c1c7223 */ /* 0x000fe20000000017 */
[----:B------:R-:W-:Y:S01]  /*0300*/  HADD2.F32 R22, -RZ, R15.H1_H1 ;  /* 0x3000000fff167230 */ /* 0x000fe20000004100 */
[----:B------:R-:W-:-:S02]  /*0310*/  IADD.64 R18, R38, 0x400 ;  /* 0x0000040026127835 */ /* 0x000fc400078e0200 */
[----:B------:R-:W-:Y:S02]  /*0320*/  HADD2.F32 R17, -RZ, R5.H1_H1 ;  /* 0x30000005ff117230 */ /* 0x000fe40000004100 */
[----:B------:R-:W-:Y:S02]  /*0330*/  HADD2.F32 R30, -RZ, R27.H0_H0 ;  /* 0x2000001bff1e7230 */ /* 0x000fe40000004100 */
[----:B------:R-:W-:Y:S02]  /*0340*/  HADD2.F32 R32, -RZ, R15.H0_H0 ;  /* 0x2000000fff207230 */ /* 0x000fe40000004100 */
[----:B------:R-:W-:Y:S02]  /*0350*/  HADD2.F32 R3, -RZ, R5.H0_H0 ;  /* 0x20000005ff037230 */ /* 0x000fe40000004100 */
[----:B------:R-:W-:Y:S01]  /*0360*/  FFMA R17, R17, R20, R22 ;  /* 0x0000001411117223 */ /* 0x000fe20000000016 */
[----:B------:R-:W-:Y:S02]  /*0370*/  HADD2.F32 R20, -RZ, R26.H1_H1 ;  /* 0x3000001aff147230 */ /* 0x000fe40000004100 */
[----:B------:R-:W-:-:S02]  /*0380*/  HADD2.F32 R34, -RZ, R14.H1_H1 ;  /* 0x3000000eff227230 */ /* 0x000fc40000004100 */
[----:B------:R-:W-:Y:S01]  /*0390*/  FFMA R3, R3, R30, R32 ;  /* 0x0000001e03037223 */ /* 0x000fe20000000020 */
[----:B------:R-:W-:Y:S02]  /*03a0*/  HADD2.F32 R27, -RZ, R4.H1_H1 ;  /* 0x30000004ff1b7230 */ /* 0x000fe40000004100 */
[----:B------:R-:W-:-:S04]  /*03b0*/  IMAD.WIDE R30, R18, 0x2, R44 ;  /* 0x00000002121e7825 */ /* 0x000fc800078e022c */
[----:B------:R-:W-:-:S04]  /*03c0*/  IMAD.WIDE R22, R18, 0x2, R42 ;  /* 0x0000000212167825 */ /* 0x000fc800078e022a */
[----:B------:R-:W-:Y:S01]  /*03d0*/  FFMA R27, R27, R20, R34 ;  /* 0x000000141b1b7223 */ /* 0x000fe20000000022 */
[----:B------:R-:W2:Y:S01]  /*03e0*/  LDG.E.EL.64 R30, desc[UR4][R30.64] ;  /* 0x000000041e1e7981 */ /* 0x000ea2000c2e1b00 */
[----:B0-----:R-:W-:-:S03]  /*03f0*/  IMAD.WIDE R20, R38, 0x2, R40 ;  /* 0x0000000226147825 */ /* 0x001fc600078e0228 */
[----:B------:R-:W3:Y:S04]  /*0400*/  LDG.E.EL.64 R34, desc[UR4][R12.64+0x1000] ;  /* 0x001000040c227981 */ /* 0x000ee8000c2e1b00 */
[----:B------:R-:W4:Y:S04]  /*0410*/  LDG.E.EL.64 R22, desc[UR4][R22.64] ;  /* 0x0000000416167981 */ /* 0x000f28000c2e1b00 */
[----:B------:R-:W5:Y:S01]  /*0420*/  LDG.E.EL.64 R20, desc[UR4][R20.64] ;  /* 0x0000000414147981 */ /* 0x000f62000c2e1b00 */
[----:B------:R-:W-:Y:S02]  /*0430*/  HADD2.F32 R15, -RZ, R14.H0_H0 ;  /* 0x2000000eff0f7230 */ /* 0x000fe40000004100 */
[----:B------:R-:W-:-:S02]  /*0440*/  HADD2.F32 R4, -RZ, R4.H0_H0 ;  /* 0x20000004ff047230 */ /* 0x000fc40000004100 */
[----:B------:R-:W-:Y:S02]  /*0450*/  HADD2.F32 R5, -RZ, R26.H0_H0 ;  /* 0x2000001aff057230 */ /* 0x000fe40000004100 */
[----:B------:R-:W-:-:S04]  /*0460*/  IMAD.WIDE R18, R18, 0x2, R40 ;  /* 0x0000000212127825 */ /* 0x000fc800078e0228 */
[----:B------:R-:W-:Y:S02]  /*0470*/  FFMA R4, R4, R5, R15 ;  /* 0x0000000504047223 */ /* 0x000fe4000000000f */
[----:B------:R-:W5:Y:S01]  /*0480*/  LDG.E.EL.64 R18, desc[UR4][R18.64] ;  /* 0x0000000412127981 */ /* 0x000f62000c2e1b00 */
[----:B--2---:R-:W-:Y:S02]  /*0490*/  HADD2.F32 R15, -RZ, R30.H1_H1 ;  /* 0x3000001eff0f7230 */ /* 0x004fe40000004100 */
[----:B---3--:R-:W-:Y:S02]  /*04a0*/  HADD2.F32 R5, -RZ, R34.H1_H1 ;  /* 0x30000022ff057230 */ /* 0x008fe40000004100 */
[----:B----4-:R-:W-:Y:S02]  /*04b0*/  HADD2.F32 R26, -RZ, R22.H1_H1 ;  /* 0x30000016ff1a7230 */ /* 0x010fe40000004100 */
[----:B-----5:R-:W-:-:S03]  /*04c0*/  HADD2.F32 R29, -RZ, R20.H0_H0 ;  /* 0x20000014ff1d7230 */ /* 0x020fc60000004100 */
[----:B------:R-:W-:Y:S01]  /*04d0*/  FFMA R26, R26, R5, R15 ;  /* 0x000000051a1a7223 */ /* 0x000fe2000000000f */
[----:B------:R-:W-:-:S04]  /*04e0*/  IMAD.WIDE R14, R6, 0x2, R40 ;  /* 0x00000002060e7825 */ /* 0x000fc800078e0228 */
[----:B------:R-:W-:Y:S02]  /*04f0*/  FADD R29, R4, R29 ;  /* 0x0000001d041d7221 */ /* 0x000fe40000000000 */
[----:B------:R-:W2:Y:S01]  /*0500*/  LDG.E.EL.64 R4, desc[UR4][R14.64] ;  /* 0x000000040e047981 */ /* 0x000ea2000c2e1b00 */
[----:B------:R-:W-:Y:S02]  /*0510*/  HADD2.F32 R33, -RZ, R34.H0_H0 ;  /* 0x20000022ff217230 */ /* 0x000fe40000004100 */
[----:B------:R-:W-:Y:S02]  /*0520*/  HADD2.F32 R37, -RZ, R30.H0_H0 ;  /* 0x2000001eff257230 */ /* 0x000fe40000004100 */
[----:B------:R-:W-:-:S05]  /*0530*/  HADD2.F32 R22, -RZ, R22.H0_H0 ;  /* 0x20000016ff167230 */ /* 0x000fca0000004100 */
[----:B------:R-:W-:Y:S01]  /*0540*/  FFMA R22, R22, R33, R37 ;  /* 0x0000002116167223 */ /* 0x000fe20000000025 */
[----:B------:R-:W-:-:S05]  /*0550*/  HADD2.F32 R33, -RZ, R18.H0_H0 ;  /* 0x20000012ff217230 */ /* 0x000fca0000004100 */
[----:B------:R-:W-:Y:S01]  /*0560*/  FADD R30, R22, R33 ;  /* 0x00000021161e7221 */ /* 0x000fe20000000000 */
[----:B------:R-:W-:-:S05]  /*0570*/  HADD2.F32 R20, -RZ, R20.H1_H1 ;  /* 0x30000014ff147230 */ /* 0x000fca0000004100 */
[----:B------:R-:W-:Y:S01]  /*0580*/  FADD R27, R27, R20 ;  /* 0x000000141b1b7221 */ /* 0x000fe20000000000 */
[----:B--2---:R-:W-:-:S05]  /*0590*/  HADD2.F32 R22, -RZ, R4.H0_H0 ;  /* 0x20000004ff167230 */ /* 0x004fca0000004100 */
[----:B------:R-:W-:-:S04]  /*05a0*/  FADD R22, R25, R22 ;  /* 0x0000001619167221 */ /* 0x000fc80000000000 */
[----:B------:R-:W-:-:S04]  /*05b0*/  FADD R25, -R22, R29 ;  /* 0x0000001d16197221 */ /* 0x000fc80000000100 */
[----:B------:R-:W-:-:S04]  /*05c0*/  FFMA R32, R25, 0.5, R22 ;  /* 0x3f00000019207823 */ /* 0x000fc80000000016 */
[----:B------:R-:W-:Y:S01]  /*05d0*/  FADD R22, R29, -R32 ;  /* 0x800000201d167221 */ /* 0x000fe20000000000 */
[----:B------:R-:W-:-:S03]  /*05e0*/  FADD R29, -R32, R30 ;  /* 0x0000001e201d7221 */ /* 0x000fc60000000100 */
[----:B------:R-:W-:Y:S01]  /*05f0*/  FFMA R22, R25, R22, RZ ;  /* 0x0000001619167223 */ /* 0x000fe200000000ff */
[----:B------:R-:W-:-:S04]  /*0600*/  FFMA R25, R29, 0.3333333432674407959, R32 ;  /* 0x3eaaaaab1d197823 */ /* 0x000fc80000000020 */
[----:B------:R-:W-:-:S04]  /*0610*/  FADD R33, R30, -R25 ;  /* 0x800000191e217221 */ /* 0x000fc80000000000 */
[----:B------:R-:W-:Y:S01]  /*0620*/  FFMA R22, R29, R33, R22 ;  /* 0x000000211d167223 */ /* 0x000fe20000000016 */
[----:B------:R-:W-:-:S05]  /*0630*/  HADD2.F32 R29, -RZ, R4.H1_H1 ;  /* 0x30000004ff1d7230 */ /* 0x000fca0000004100 */
[----:B------:R-:W-:Y:S01]  /*0640*/  FADD R24, R24, R29 ;  /* 0x0000001d18187221 */ /* 0x000fe20000000000 */
[----:B------:R-:W-:-:S03]  /*0650*/  HADD2.F32 R33, -RZ, R18.H1_H1 ;  /* 0x30000012ff217230 */ /* 0x000fc60000004100 */
[----:B------:R-:W-:Y:S02]  /*0660*/  FADD R29, -R24, R27 ;  /* 0x0000001b181d7221 */ /* 0x000fe40000000100 */
[----:B------:R-:W-:Y:S02]  /*0670*/  FADD R33, R26, R33 ;  /* 0x000000211a217221 */ /* 0x000fe40000000000 */
[----:B------:R-:W-:-:S04]  /*0680*/  FFMA R24, R29, 0.5, R24 ;  /* 0x3f0000001d187823 */ /* 0x000fc80000000018 */
[----:B------:R-:W-:Y:S01]  /*0690*/  FADD R4, R27, -R24 ;  /* 0x800000181b047221 */ /* 0x000fe20000000000 */
[----:B------:R-:W-:-:S04]  /*06a0*/  FADD R27, -R24, R33 ;  /* 0x00000021181b7221 */ /* 0x000fc80000000100 */
[----:B------:R-:W-:Y:S01]  /*06b0*/  FFMA R30, R27, 0.3333333432674407959, R24 ;  /* 0x3eaaaaab1b1e7823 */ /* 0x000fe20000000018 */
[----:B------:R-:W-:Y:S01]  /*06c0*/  FFMA R4, R29, R4, RZ ;  /* 0x000000041d047223 */ /* 0x000fe200000000ff */
[----:B------:R-:W-:Y:S02]  /*06d0*/  HADD2.F32 R18, -RZ, R21.H1_H1 ;  /* 0x30000015ff127230 */ /* 0x000fe40000004100 */
[----:B------:R-:W-:-:S03]  /*06e0*/  FADD R24, R33, -R30 ;  /* 0x8000001e21187221 */ /* 0x000fc60000000000 */
[----:B------:R-:W-:Y:S01]  /*06f0*/  FADD R18, R17, R18 ;  /* 0x0000001211127221 */ /* 0x000fe20000000000 */
[----:B------:R-:W-:Y:S01]  /*0700*/  FFMA R24, R27, R24, R4 ;  /* 0x000000181b187223 */ /* 0x000fe20000000004 */
[----:B------:R-:W-:Y:S01]  /*0710*/  HADD2.F32 R4, -RZ, R21.H0_H0 ;  /* 0x20000015ff047230 */ /* 0x000fe20000004100 */
[----:B------:R-:W-:Y:S02]  /*0720*/  IADD.64 R26, R38, 0x800 ;  /* 0x00000800261a7835 */ /* 0x000fe400078e0200 */
[----:B------:R-:W-:Y:S01]  /*0730*/  HADD2.F32 R17, -RZ, R5.H1_H1 ;  /* 0x30000005ff117230 */ /* 0x000fe20000004100 */
[----:B------:R-:W2:Y:S01]  /*0740*/  LDG.E.EL.64 R20, desc[UR4][R12.64+0x1800] ;  /* 0x001800040c147981 */ /* 0x000ea2000c2e1b00 */
[----:B------:R-:W-:Y:S02]  /*0750*/  FADD R3, R3, R4 ;  /* 0x0000000403037221 */ /* 0x000fe40000000000 */
[----:B------:R-:W-:-:S04]  /*0760*/  IMAD.WIDE R32, R26, 0x2, R44 ;  /* 0x000000021a207825 */ /* 0x000fc800078e022c */
[----:B------:R-:W-:Y:S01]  /*0770*/  FADD R4, R16, R17 ;  /* 0x0000001110047221 */ /* 0x000fe20000000000 */
[----:B------:R-:W-:Y:S01]  /*0780*/  IMAD.WIDE R16, R26, 0x2, R42 ;  /* 0x000000021a107825 */ /* 0x000fe200078e022a */
[----:B------:R-:W3:Y:S05]  /*0790*/  LDG.E.EL.64 R32, desc[UR4][R32.64] ;  /* 0x0000000420207981 */ /* 0x000eea000c2e1b00 */
[----:B------:R-:W4:Y:S01]  /*07a0*/  LDG.E.EL.64 R16, desc[UR4][R16.64] ;  /* 0x0000000410107981 */ /* 0x000f22000c2e1b00 */
[----:B------:R-:W-:-:S05]  /*07b0*/  HADD2.F32 R5, -RZ, R5.H0_H0 ;  /* 0x20000005ff057230 */ /* 0x000fca0000004100 */
[----:B------:R-:W-:Y:S01]  /*07c0*/  FADD R5, R28, R5 ;  /* 0x000000051c057221 */ /* 0x000fe20000000000 */
[----:B--2---:R-:W-:Y:S02]  /*07d0*/  HADD2.F32 R28, -RZ, R20.H1_H1 ;  /* 0x30000014ff1c7230 */ /* 0x004fe40000004100 */
[----:B---3--:R-:W-:Y:S02]  /*07e0*/  HADD2.F32 R34, -RZ, R32.H1_H1 ;  /* 0x30000020ff227230 */ /* 0x008fe40000004100 */
[----:B----4-:R-:W-:-:S05]  /*07f0*/  HADD2.F32 R27, -RZ, R16.H1_H1 ;  /* 0x30000010ff1b7230 */ /* 0x010fca0000004100 */
[----:B------:R-:W-:Y:S01]  /*0800*/  FFMA R27, R27, R28, R34 ;  /* 0x0000001c1b1b7223 */ /* 0x000fe20000000022 */
[----:B------:R-:W-:-:S06]  /*0810*/  IMAD.WIDE R28, R26, 0x2, R40 ;  /* 0x000000021a1c7825 */ /* 0x000fcc00078e0228 */
[----:B------:R-:W2:Y:S01]  /*0820*/  LDG.E.EL.64 R28, desc[UR4][R28.64] ;  /* 0x000000041c1c7981 */ /* 0x000ea2000c2e1b00 */
[----:B------:R-:W-:Y:S02]  /*0830*/  HADD2.F32 R37, -RZ, R20.H0_H0 ;  /* 0x20000014ff257230 */ /* 0x000fe40000004100 */
[----:B------:R-:W-:Y:S02]  /*0840*/  HADD2.F32 R32, -RZ, R32.H0_H0 ;  /* 0x20000020ff207230 */ /* 0x000fe40000004100 */
[----:B------:R-:W-:-:S05]  /*0850*/  HADD2.F32 R16, -RZ, R16.H0_H0 ;  /* 0x20000010ff107230 */ /* 0x000fca0000004100 */
[----:B------:R-:W-:Y:S01]  /*0860*/  FFMA R16, R16, R37, R32 ;  /* 0x0000002510107223 */ /* 0x000fe20000000020 */
[----:B------:R-:W-:Y:S02]  /*0870*/  IADD.64 R38, R38, 0xc00 ;  /* 0x00000c0026267835 */ /* 0x000fe400078e0200 */
[----:B--2---:R-:W-:-:S05]  /*0880*/  HADD2.F32 R37, -RZ, R28.H0_H0 ;  /* 0x2000001cff257230 */ /* 0x004fca0000004100 */
[----:B------:R-:W-:Y:S01]  /*0890*/  FADD R37, R16, R37 ;  /* 0x0000002510257221 */ /* 0x000fe20000000000 */
[----:B------:R-:W-:-:S03]  /*08a0*/  HADD2.F32 R16, -RZ, R28.H1_H1 ;  /* 0x3000001cff107230 */ /* 0x000fc60000004100 */
[----:B------:R-:W-:Y:S02]  /*08b0*/  FADD R20, -R25, R37 ;  /* 0x0000002519147221 */ /* 0x000fe40000000100 */
[----:B------:R-:W-:Y:S02]  /*08c0*/  FADD R27, R27, R16 ;  /* 0x000000101b1b7221 */ /* 0x000fe40000000000 */
[----:B------:R-:W-:Y:S02]  /*08d0*/  FFMA R16, R20, 0.25, R25 ;  /* 0x3e80000014107823 */ /* 0x000fe40000000019 */
[----:B------:R-:W-:Y:S02]  /*08e0*/  FADD R25, -R30, R27 ;  /* 0x0000001b1e197221 */ /* 0x000fe40000000100 */
[----:B------:R-:W-:-:S04]  /*08f0*/  FADD R37, R37, -R16 ;  /* 0x8000001025257221 */ /* 0x000fc80000000000 */
[----:B------:R-:W-:Y:S01]  /*0900*/  FFMA R20, R20, R37, R22 ;  /* 0x0000002514147223 */ /* 0x000fe20000000016 */
[----:B------:R-:W-:Y:S01]  /*0910*/  FFMA R22, R25, 0.25, R30 ;  /* 0x3e80000019167823 */ /* 0x000fe2000000001e */
[----:B------:R-:W2:Y:S03]  /*0920*/  LDG.E.EL.64 R36, desc[UR4][R12.64+0x2000] ;  /* 0x002000040c247981 */ /* 0x000ea6000c2e1b00 */
[----:B------:R-:W-:-:S04]  /*0930*/  FADD R27, R27, -R22 ;  /* 0x800000161b1b7221 */ /* 0x000fc80000000000 */
[----:B------:R-:W-:Y:S01]  /*0940*/  FFMA R28, R25, R27, R24 ;  /* 0x0000001b191c7223 */ /* 0x000fe20000000018 */
[----:B------:R-:W-:-:S04]  /*0950*/  IMAD.WIDE R26, R38, 0x2, R42 ;  /* 0x00000002261a7825 */ /* 0x000fc800078e022a */
[C---:B------:R-:W-:Y:S02]  /*0960*/  IMAD.WIDE R24, R38.reuse, 0x2, R44 ;  /* 0x0000000226187825 */ /* 0x040fe400078e022c */
[----:B------:R-:W3:Y:S02]  /*0970*/  LDG.E.EL.64 R26, desc[UR4][R26.64] ;  /* 0x000000041a1a7981 */ /* 0x000ee4000c2e1b00 */
[----:B------:R-:W-:Y:S02]  /*0980*/  IMAD.WIDE R38, R38, 0x2, R40 ;  /* 0x0000000226267825 */ /* 0x000fe400078e0228 */
[----:B------:R-:W4:Y:S04]  /*0990*/  LDG.E.EL.64 R24, desc[UR4][R24.64] ;  /* 0x0000000418187981 */ /* 0x000f28000c2e1b00 */
[----:B------:R-:W5:Y:S01]  /*09a0*/  LDG.E.EL.64 R38, desc[UR4][R38.64] ;  /* 0x0000000426267981 */ /* 0x000f62000c2e1b00 */
[----:B--2---:R-:W-:-:S02]  /*09b0*/  HADD2.F32 R32, -RZ, R36.H1_H1 ;  /* 0x30000024ff207230 */ /* 0x004fc40000004100 */
[----:B------:R-:W-:Y:S02]  /*09c0*/  HADD2.F32 R36, -RZ, R36.H0_H0 ;  /* 0x20000024ff247230 */ /* 0x000fe40000004100 */
[--C-:B---3--:R-:W-:Y:S02]  /*09d0*/  HADD2.F32 R30, -RZ, R26.reuse.H1_H1 ;  /* 0x3000001aff1e7230 */ /* 0x108fe40000004100 */
[----:B------:R-:W-:Y:S02]  /*09e0*/  HADD2.F32 R26, -RZ, R26.H0_H0 ;  /* 0x2000001aff1a7230 */ /* 0x000fe40000004100 */
[--C-:B----4-:R-:W-:Y:S02]  /*09f0*/  HADD2.F32 R34, -RZ, R24.reuse.H1_H1 ;  /* 0x30000018ff227230 */ /* 0x110fe40000004100 */
[----:B------:R-:W-:-:S05]  /*0a00*/  HADD2.F32 R24, -RZ, R24.H0_H0 ;  /* 0x20000018ff187230 */ /* 0x000fca0000004100 */
[----:B------:R-:W-:Y:S01]  /*0a10*/  FFMA R24, R26, R36, R24 ;  /* 0x000000241a187223 */ /* 0x000fe20000000018 */
[--C-:B-----5:R-:W-:Y:S02]  /*0a20*/  HADD2.F32 R26, -RZ, R38.reuse.H0_H0 ;  /* 0x20000026ff1a7230 */ /* 0x120fe40000004100 */
[----:B------:R-:W-:Y:S01]  /*0a30*/  FFMA R30, R30, R32, R34 ;  /* 0x000000201e1e7223 */ /* 0x000fe20000000022 */
[----:B------:R-:W-:Y:S02]  /*0a40*/  HADD2.F32 R32, -RZ, R38.H1_H1 ;  /* 0x30000026ff207230 */ /* 0x000fe40000004100 */
[----:B------:R-:W-:-:S03]  /*0a50*/  FADD R26, R24, R26 ;  /* 0x0000001a181a7221 */ /* 0x000fc60000000000 */
[----:B------:R-:W-:Y:S01]  /*0a60*/  FADD R30, R30, R32 ;  /* 0x000000201e1e7221 */ /* 0x000fe20000000000 */
[----:B------:R-:W-:-:S04]  /*0a70*/  FADD R32, R26, -R16 ;  /* 0x800000101a207221 */ /* 0x000fc80000000000 */
[----:B------:R-:W-:Y:S01]  /*0a80*/  FFMA R24, R32, 0.20000000298023223877, R16 ;  /* 0x3e4ccccd20187823 */ /* 0x000fe20000000010 */
[----:B------:R-:W-:-:S04]  /*0a90*/  FADD R16, R30, -R22 ;  /* 0x800000161e107221 */ /* 0x000fc80000000000 */
[----:B------:R-:W-:Y:S01]  /*0aa0*/  FFMA R22, R16, 0.20000000298023223877, R22 ;  /* 0x3e4ccccd10167823 */ /* 0x000fe20000000016 */
[----:B------:R-:W-:-:S03]  /*0ab0*/  FADD R26, R26, -R24 ;  /* 0x800000181a1a7221 */ /* 0x000fc60000000000 */
[----:B------:R-:W-:Y:S01]  /*0ac0*/  FADD R30, R30, -R22 ;  /* 0x800000161e1e7221 */ /* 0x000fe20000000000 */
[----:B------:R-:W-:Y:S01]  /*0ad0*/  FFMA R20, R32, R26, R20 ;  /* 0x0000001a20147223 */ /* 0x000fe20000000014 */
[----:B------:R-:W-:Y:S02]  /*0ae0*/  HADD2.F32 R26, -RZ, R23.H1_H1 ;  /* 0x30000017ff1a7230 */ /* 0x000fe40000004100 */
[----:B------:R-:W-:Y:S01]  /*0af0*/  FFMA R28, R16, R30, R28 ;  /* 0x0000001e101c7223 */ /* 0x000fe2000000001c */
[----:B------:R-:W-:Y:S02]  /*0b00*/  HADD2.F32 R16, -RZ, R35.H1_H1 ;  /* 0x30000023ff107230 */ /* 0x000fe40000004100 */
[----:B------:R-:W-:Y:S02]  /*0b10*/  HADD2.F32 R30, -RZ, R31.H1_H1 ;  /* 0x3000001fff1e7230 */ /* 0x000fe40000004100 */
[----:B------:R-:W-:-:S03]  /*0b20*/  HADD2.F32 R23, -RZ, R23.H0_H0 ;  /* 0x20000017ff177230 */ /* 0x000fc60000004100 */
[----:B------:R-:W-:Y:S01]  /*0b30*/  FFMA R26, R26, R16, R30 ;  /* 0x000000101a1a7223 */ /* 0x000fe2000000001e */
[----:B------:R-:W-:Y:S02]  /*0b40*/  HADD2.F32 R30, -RZ, R31.H0_H0 ;  /* 0x2000001fff1e7230 */ /* 0x000fe40000004100 */
[----:B------:R-:W-:-:S05]  /*0b50*/  HADD2.F32 R16, -RZ, R35.H0_H0 ;  /* 0x20000023ff107230 */ /* 0x000fca0000004100 */
[----:B------:R-:W-:Y:S01]  /*0b60*/  FFMA R16, R23, R16, R30 ;  /* 0x0000001017107223 */ /* 0x000fe2000000001e */
[----:B------:R-:W-:-:S05]  /*0b70*/  HADD2.F32 R23, -RZ, R19.H0_H0 ;  /* 0x20000013ff177230 */ /* 0x000fca0000004100 */
[----:B------:R-:W-:Y:S01]  /*0b80*/  FADD R31, R16, R23 ;  /* 0x00000017101f7221 */ /* 0x000fe20000000000 */
[----:B------:R-:W-:-:S04]  /*0b90*/  FADD R16, -R5, R3 ;  /* 0x0000000305107221 */ /* 0x000fc80000000100 */
[----:B------:R-:W-:-:S04]  /*0ba0*/  FFMA R30, R16, 0.5, R5 ;  /* 0x3f000000101e7823 */ /* 0x000fc80000000005 */
[----:B------:R-:W-:Y:S01]  /*0bb0*/  FADD R5, -R30, R31 ;  /* 0x0000001f1e057221 */ /* 0x000fe20000000100 */
[----:B------:R-:W-:-:S03]  /*0bc0*/  FADD R3, R3, -R30 ;  /* 0x8000001e03037221 */ /* 0x000fc60000000000 */
[----:B------:R-:W-:Y:S01]  /*0bd0*/  FFMA R23, R5, 0.3333333432674407959, R30 ;  /* 0x3eaaaaab05177823 */ /* 0x000fe2000000001e */
[----:B------:R-:W-:-:S03]  /*0be0*/  FFMA R3, R16, R3, RZ ;  /* 0x0000000310037223 */ /* 0x000fc600000000ff */
[----:B------:R-:W-:Y:S01]  /*0bf0*/  FADD R16, R31, -R23 ;  /* 0x800000171f107221 */ /* 0x000fe20000000000 */
[----:B------:R-:W-:-:S03]  /*0c00*/  HADD2.F32 R19, -RZ, R19.H1_H1 ;  /* 0x30000013ff137230 */ /* 0x000fc60000004100 */
[----:B------:R-:W-:Y:S01]  /*0c10*/  FFMA R5, R5, R16, R3 ;  /* 0x0000001005057223 */ /* 0x000fe20000000003 */
[----:B------:R-:W-:Y:S01]  /*0c20*/  FADD R3, -R4, R18 ;  /* 0x0000001204037221 */ /* 0x000fe20000000100 */
[----:B------:R-:W-:-:S03]  /*0c30*/  FADD R26, R26, R19 ;  /* 0x000000131a1a7221 */ /* 0x000fc60000000000 */
[----:B------:R-:W-:-:S04]  /*0c40*/  FFMA R19, R3, 0.5, R4 ;  /* 0x3f00000003137823 */ /* 0x000fc80000000004 */
[----:B------:R-:W-:Y:S01]  /*0c50*/  FADD R4, -R19, R26 ;  /* 0x0000001a13047221 */ /* 0x000fe20000000100 */
[----:B------:R-:W-:-:S03]  /*0c60*/  FADD R18, R18, -R19 ;  /* 0x8000001312127221 */ /* 0x000fc60000000000 */
[----:B------:R-:W-:Y:S01]  /*0c70*/  FFMA R16, R4, 0.3333333432674407959, R19 ;  /* 0x3eaaaaab04107823 */ /* 0x000fe20000000013 */
[----:B------:R-:W-:-:S03]  /*0c80*/  FFMA R3, R3, R18, RZ ;  /* 0x0000001203037223 */ /* 0x000fc600000000ff */
[----:B------:R-:W-:Y:S01]  /*0c90*/  FADD R26, R26, -R16 ;  /* 0x800000101a1a7221 */ /* 0x000fe20000000000 */
[----:B------:R-:W-:Y:S02]  /*0ca0*/  HADD2.F32 R19, -RZ, R21.H0_H0 ;  /* 0x20000015ff137230 */ /* 0x000fe40000004100 */
[----:B------:R-:W-:Y:S02]  /*0cb0*/  HADD2.F32 R31, -RZ, R33.H0_H0 ;  /* 0x20000021ff1f7230 */ /* 0x000fe40000004100 */
[----:B------:R-:W-:Y:S01]  /*0cc0*/  FFMA R3, R4, R26, R3 ;  /* 0x0000001a04037223 */ /* 0x000fe20000000003 */
[----:B------:R-:W-:Y:S02]  /*0cd0*/  HADD2.F32 R4, -RZ, R17.H0_H0 ;  /* 0x20000011ff047230 */ /* 0x000fe40000004100 */
[----:B------:R-:W-:Y:S02]  /*0ce0*/  HADD2.F32 R26, -RZ, R29.H0_H0 ;  /* 0x2000001dff1a7230 */ /* 0x000fe40000004100 */
[----:B------:R-:W-:-:S02]  /*0cf0*/  HADD2.F32 R18, -RZ, R33.H1_H1 ;  /* 0x30000021ff127230 */ /* 0x000fc40000004100 */
[----:B------:R-:W-:Y:S01]  /*0d00*/  FFMA R19, R4, R19, R31 ;  /* 0x0000001304137223 */ /* 0x000fe2000000001f */
[----:B------:R-:W-:Y:S02]  /*0d10*/  HADD2.F32 R17, -RZ, R17.H1_H1 ;  /* 0x30000011ff117230 */ /* 0x000fe40000004100 */
[----:B------:R-:W-:Y:S02]  /*0d20*/  HADD2.F32 R4, -RZ, R21.H1_H1 ;  /* 0x30000015ff047230 */ /* 0x000fe40000004100 */
[----:B------:R-:W-:Y:S01]  /*0d30*/  FADD R21, R19, R26 ;  /* 0x0000001a13157221 */ /* 0x000fe20000000000 */
[----:B------:R-:W-:Y:S02]  /*0d40*/  HADD2.F32 R26, -RZ, R29.H1_H1 ;  /* 0x3000001dff1a7230 */ /* 0x000fe40000004100 */
[----:B------:R-:W-:Y:S02]  /*0d50*/  HADD2.F32 R19, -RZ, R37.H0_H0 ;  /* 0x20000025ff137230 */ /* 0x000fe40000004100 */
[----:B------:R-:W-:Y:S01]  /*0d60*/  FFMA R17, R17, R4, R18 ;  /* 0x0000000411117223 */ /* 0x000fe20000000012 */
[----:B------:R-:W-:-:S02]  /*0d70*/  HADD2.F32 R29, -RZ, R25.H0_H0 ;  /* 0x20000019ff1d7230 */ /* 0x000fc40000004100 */
[----:B------:R-:W-:Y:S02]  /*0d80*/  HADD2.F32 R4, -RZ, R27.H0_H0 ;  /* 0x2000001bff047230 */ /* 0x000fe40000004100 */
[----:B------:R-:W-:Y:S01]  /*0d90*/  FADD R18, -R23, R21 ;  /* 0x0000001517127221 */ /* 0x000fe20000000100 */
[----:B------:R-:W-:Y:S02]  /*0da0*/  FADD R17, R17, R26 ;  /* 0x0000001a11117221 */ /* 0x000fe40000000000 */
[----:B------:R-:W-:Y:S01]  /*0db0*/  FFMA R29, R4, R19, R29 ;  /* 0x00000013041d7223 */ /* 0x000fe2000000001d */
[----:B------:R-:W-:Y:S01]  /*0dc0*/  FFMA R4, R18, 0.25, R23 ;  /* 0x3e80000012047823 */ /* 0x000fe20000000017 */
[----:B------:R-:W-:Y:S02]  /*0dd0*/  HADD2.F32 R30, -RZ, R39.H0_H0 ;  /* 0x20000027ff1e7230 */ /* 0x000fe40000004100 */
[----:B------:R-:W-:Y:S01]  /*0de0*/  FADD R19, -R16, R17 ;  /* 0x0000001110137221 */ /* 0x000fe20000000100 */
[----:B------:R-:W-:Y:S01]  /*0df0*/  FADD R21, R21, -R4 ;  /* 0x8000000415157221 */ /* 0x000fe20000000000 */
[----:B------:R-:W-:-:S02]  /*0e00*/  HADD2.F32 R25, -RZ, R25.H1_H1 ;  /* 0x30000019ff197230 */ /* 0x000fc40000004100 */
[----:B------:R-:W-:Y:S01]  /*0e10*/  FFMA R16, R19, 0.25, R16 ;  /* 0x3e80000013107823 */ /* 0x000fe20000000010 */
[----:B------:R-:W-:Y:S02]  /*0e20*/  HADD2.F32 R26, -RZ, R27.H1_H1 ;  /* 0x3000001bff1a7230 */ /* 0x000fe40000004100 */
[----:B------:R-:W-:Y:S01]  /*0e30*/  FFMA R5, R18, R21, R5 ;  /* 0x0000001512057223 */ /* 0x000fe20000000005 */
[----:B------:R-:W-:Y:S02]  /*0e40*/  HADD2.F32 R37, -RZ, R37.H1_H1 ;  /* 0x30000025ff257230 */ /* 0x000fe40000004100 */
[----:B------:R-:W-:Y:S01]  /*0e50*/  FADD R21, R29, R30 ;  /* 0x0000001e1d157221 */ /* 0x000fe20000000000 */
[----:B------:R-:W-:Y:S02]  /*0e60*/  HADD2.F32 R18, -RZ, R39.H1_H1 ;  /* 0x30000027ff127230 */ /* 0x000fe40000004100 */
[----:B------:R-:W-:Y:S01]  /*0e70*/  FADD R30, R17, -R16 ;  /* 0x80000010111e7221 */ /* 0x000fe20000000000 */
[----:B------:R-:W-:Y:S01]  /*0e80*/  FFMA R25, R26, R37, R25 ;  /* 0x000000251a197223 */ /* 0x000fe20000000019 */
[----:B------:R-:W-:Y:S01]  /*0e90*/  FADD R17, R21, -R4 ;  /* 0x8000000415117221 */ /* 0x000fe20000000000 */
[----:B------:R-:W-:-:S02]  /*0ea0*/  FADD R23, R22, -R24 ;  /* 0x8000001816177221 */ /* 0x000fc40000000000 */
[----:B------:R-:W-:Y:S01]  /*0eb0*/  FADD R25, R25, R18 ;  /* 0x0000001219197221 */ /* 0x000fe20000000000 */
[----:B------:R-:W-:Y:S01]  /*0ec0*/  FFMA R18, R17, 0.20000000298023223877, R4 ;  /* 0x3e4ccccd11127823 */ /* 0x000fe20000000004 */
[C---:B------:R-:W-:Y:S01]  /*0ed0*/  FMUL R4, R23.reuse, R23 ;  /* 0x0000001717047220 */ /* 0x040fe20000400000 */
[----:B------:R-:W-:Y:S01]  /*0ee0*/  FFMA R23, R23, 0.5, R24 ;  /* 0x3f00000017177823 */ /* 0x000fe20000000018 */
[----:B------:R-:W-:Y:S01]  /*0ef0*/  FFMA R3, R19, R30, R3 ;  /* 0x0000001e13037223 */ /* 0x000fe20000000003 */
[----:B------:R-:W-:Y:S01]  /*0f00*/  FADD R28, R20, R28 ;  /* 0x0000001c141c7221 */ /* 0x000fe20000000000 */
[----:B------:R-:W-:Y:S01]  /*0f10*/  FMUL R19, R4, 5 ;  /* 0x40a0000004137820 */ /* 0x000fe20000400000 */
[----:B------:R-:W-:Y:S01]  /*0f20*/  FADD R20, R21, -R18 ;  /* 0x8000001215147221 */ /* 0x000fe20000000000 */
[----:B------:R-:W-:Y:S01]  /*0f30*/  FADD R4, R25, -R16 ;  /* 0x8000001019047221 */ /* 0x000fe20000000000 */
[----:B------:R-:W-:-:S03]  /*0f40*/  FADD R18, R18, -R23 ;  /* 0x8000001712127221 */ /* 0x000fc60000000000 */
[----:B------:R-:W-:Y:S01]  /*0f50*/  FFMA R16, R4, 0.20000000298023223877, R16 ;  /* 0x3e4ccccd04107823 */ /* 0x000fe20000000010 */
[----:B------:R-:W-:Y:S01]  /*0f60*/  FFMA R23, R18, 0.3333333432674407959, R23 ;  /* 0x3eaaaaab12177823 */ /* 0x000fe20000000017 */
[----:B------:R-:W-:Y:S01]  /*0f70*/  FFMA R5, R17, R20, R5 ;  /* 0x0000001411057223 */ /* 0x000fe20000000005 */
[----:B------:R-:W-:Y:S01]  /*0f80*/  FFMA R28, R19, 0.5, R28 ;  /* 0x3f000000131c7823 */ /* 0x000fe2000000001c */
[----:B------:R-:W-:Y:S01]  /*0f90*/  FADD R25, R25, -R16 ;  /* 0x8000001019197221 */ /* 0x000fe20000000000 */
[----:B------:R-:W-:Y:S01]  /*0fa0*/  FADD R16, R16, -R23 ;  /* 0x8000001710107221 */ /* 0x000fe20000000000 */
[----:B------:R-:W-:Y:S01]  /*0fb0*/  FMUL R17, R18, R18 ;  /* 0x0000001212117220 */ /* 0x000fe20000400000 */
[----:B------:R-:W-:Y:S01]  /*0fc0*/  FADD R5, R5, R28 ;  /* 0x0000001c05057221 */ /* 0x000fe20000000000 */
[----:B------:R-:W-:Y:S01]  /*0fd0*/  FFMA R3, R4, R25, R3 ;  /* 0x0000001904037223 */ /* 0x000fe20000000003 */
[C---:B------:R-:W-:Y:S01]  /*0fe0*/  FMUL R4, R16.reuse, R16 ;  /* 0x0000001010047220 */ /* 0x040fe20000400000 */
[----:B------:R-:W-:Y:S01]  /*0ff0*/  FMUL R18, R17, 10 ;  /* 0x4120000011127820 */ /* 0x000fe20000400000 */
[----:B------:R-:W-:-:S03]  /*1000*/  FFMA R16, R16, 0.25, R23 ;  /* 0x3e80000010107823 */ /* 0x000fc60000000017 */
[----:B------:R-:W-:Y:S02]  /*1010*/  FFMA R18, R18, 0.3333333432674407959, R5 ;  /* 0x3eaaaaab12127823 */ /* 0x000fe40000000005 */
[----:B------:R-:W0:Y:S01]  /*1020*/  SHFL.BFLY PT, R5, R16, 0x10, 0x1f ;  /* 0x0e001f0010057f89 */ /* 0x000e2200000e0000 */
[----:B------:R-:W-:Y:S01]  /*1030*/  FMUL R4, R4, 15 ;  /* 0x4170000004047820 */ /* 0x000fe20000400000 */
[----:B------:R-:W-:-:S04]  /*1040*/  FADD R3, R3, R18 ;  /* 0x0000001203037221 */ /* 0x000fc80000000000 */
[----:B------:R-:W-:-:S05]  /*1050*/  FFMA R3, R4, 0.25, R3 ;  /* 0x3e80000004037823 */ /* 0x000fca0000000003 */
[----:B------:R-:W1:Y:S01]  /*1060*/  SHFL.BFLY PT, R4, R3, 0x10, 0x1f ;  /* 0x0e001f0003047f89 */ /* 0x000e6200000e0000 */
[----:B0-----:R-:W-:-:S04]  /*1070*/  FADD R5, -R16, R5 ;  /* 0x0000000510057221 */ /* 0x001fc80000000100 */
[C---:B------:R-:W-:Y:S01]  /*1080*/  FMUL R17, R5.reuse, R5 ;  /* 0x0000000505117220 */ /* 0x040fe20000400000 */
[----:B------:R-:W-:-:S03]  /*1090*/  FFMA R5, R5, 0.5, R16 ;  /* 0x3f00000005057823 */ /* 0x000fc60000000010 */
[----:B------:R-:W-:Y:S02]  /*10a0*/  FMUL R17, R17, 20 ;  /* 0x41a0000011117820 */ /* 0x000fe40000400000 */
[----:B------:R-:W0:Y:S01]  /*10b0*/  SHFL.BFLY PT, R18, R5, 0x8, 0x1f ;  /* 0x0d001f0005127f89 */ /* 0x000e2200000e0000 */
[----:B-1----:R-:W-:-:S04]  /*10c0*/  FADD R4, R3, R4 ;  /* 0x0000000403047221 */ /* 0x002fc80000000000 */
[----:B------:R-:W-:-:S05]  /*10d0*/  FFMA R4, R17, 0.5, R4 ;  /* 0x3f00000011047823 */ /* 0x000fca0000000004 */
        /* <DEDUP_REMOVED lines=12> */
[----:B------:R-:W-:Y:S01]  /*11a0*/  FMUL R4, R5, 80 ;  /* 0x42a0000005047820 */ /* 0x000fe20000400000 */
[----:B-1----:R-:W-:Y:S01]  /*11b0*/  FADD R17, R16, R17 ;  /* 0x0000001110117221 */ /* 0x002fe20000000000 */
[----:B------:R-:W0:Y:S03]  /*11c0*/  SHFL.BFLY PT, R20, R3, 0x2, 0x1f ;  /* 0x0c401f0003147f89 */ /* 0x000e2600000e0000 */
[----:B------:R-:W-:-:S05]  /*11d0*/  FFMA R4, R4, 0.5, R17 ;  /* 0x3f00000004047823 */ /* 0x000fca0000000011 */
[----:B------:R-:W1:Y:S01]  /*11e0*/  SHFL.BFLY PT, R5, R4, 0x2, 0x1f ;  /* 0x0c401f0004057f89 */ /* 0x000e6200000e0000 */
[----:B------:R-:W2:Y:S01]  /*11f0*/  S2R R34, SR_TID.X ;  /* 0x0000000000227919 */ /* 0x000ea20000002100 */
[----:B0-----:R-:W-:-:S04]  /*1200*/  FADD R20, -R3, R20 ;  /* 0x0000001403147221 */ /* 0x001fc80000000100 */
[C---:B------:R-:W-:Y:S01]  /*1210*/  FMUL R17, R20.reuse, R20 ;  /* 0x0000001414117220 */ /* 0x040fe20000400000 */
[----:B------:R-:W-:Y:S01]  /*1220*/  FFMA R20, R20, 0.5, R3 ;  /* 0x3f00000014147823 */ /* 0x000fe20000000003 */
[----:B-1----:R-:W-:Y:S02]  /*1230*/  FADD R5, R4, R5 ;  /* 0x0000000504057221 */ /* 0x002fe40000000000 */
[----:B------:R-:W-:Y:S02]  /*1240*/  FMUL R16, R17, 160 ;  /* 0x4320000011107820 */ /* 0x000fe40000400000 */
[----:B------:R-:W0:Y:S02]  /*1250*/  SHFL.BFLY PT, R17, R20, 0x1, 0x1f ;  /* 0x0c201f0014117f89 */ /* 0x000e2400000e0000 */
[----:B------:R-:W-:Y:S01]  /*1260*/  FFMA R5, R16, 0.5, R5 ;  /* 0x3f00000010057823 */ /* 0x000fe20000000005 */
[----:B------:R-:W1:Y:S04]  /*1270*/  S2UR UR6, SR_CgaCtaId ;  /* 0x00000000000679c3 */ /* 0x000e680000008800 */
[----:B------:R-:W3:Y:S01]  /*1280*/  SHFL.BFLY PT, R16, R5, 0x1, 0x1f ;  /* 0x0c201f0005107f89 */ /* 0x000ee200000e0000 */
[----:B--2---:R-:W-:Y:S01]  /*1290*/  LOP3.LUT P0, RZ, R34, 0x1f, RZ, 0xc0, !PT ;  /* 0x0000001f22ff7812 */ /* 0x004fe2000780c0ff */
[----:B------:R-:W-:Y:S01]  /*12a0*/  UMOV UR4, 0x400 ;  /* 0x0000040000047882 */ /* 0x000fe20000000000 */
[----:B------:R-:W-:Y:S01]  /*12b0*/  SHF.R.U32.HI R4, RZ, 0x3, R34 ;  /* 0x00000003ff047819 */ /* 0x000fe20000011622 */
[----:B0-----:R-:W-:-:S04]  /*12c0*/  FADD R17, -R20, R17 ;  /* 0x0000001114117221 */ /* 0x001fc80000000100 */
[----:B------:R-:W-:Y:S01]  /*12d0*/  FMUL R3, R17, R17 ;  /* 0x0000001111037220 */ /* 0x000fe20000400000 */
[----:B-1----:R-:W-:Y:S01]  /*12e0*/  ULEA UR6, UR6, UR4, 0x18 ;  /* 0x0000000406067291 */ /* 0x002fe2000f8ec0ff */
[----:B---3--:R-:W-:Y:S02]  /*12f0*/  FADD R16, R5, R16 ;  /* 0x0000001005107221 */ /* 0x008fe40000000000 */
[----:B------:R-:W-:Y:S01]  /*1300*/  FMUL R3, R3, 320 ;  /* 0x43a0000003037820 */ /* 0x000fe20000400000 */
[----:B------:R-:W-:Y:S01]  /*1310*/  LOP3.LUT R4, R4, 0x1c, RZ, 0xc0, !PT ;  /* 0x0000001c04047812 */ /* 0x000fe200078ec0ff */
[----:B------:R-:W-:Y:S01]  /*1320*/  FFMA R17, R17, 0.5, R20 ;  /* 0x3f00000011117823 */ /* 0x000fe20000000014 */
[----:B------:R-:W-:Y:S01]  /*1330*/  @!P0 MOV R5, 0x44200000 ;  /* 0x4420000000058802 */ /* 0x000fe20000000f00 */
[----:B------:R-:W-:-:S03]  /*1340*/  FFMA R3, R3, 0.5, R16 ;  /* 0x3f00000003037823 */ /* 0x000fc60000000010 */
[----:B------:R0:W-:Y:S04]  /*1350*/  @!P0 STS [R4+UR6], R17 ;  /* 0x0000001104008988 */ /* 0x0001e80008000806 */
[----:B------:R0:W-:Y:S04]  /*1360*/  @!P0 STS [R4+UR6+0x40], R5 ;  /* 0x0000400504008988 */ /* 0x0001e80008000806 */
[----:B------:R0:W-:Y:S01]  /*1370*/  @!P0 STS [R4+UR6+0x20], R3 ;  /* 0x0000200304008988 */ /* 0x0001e20008000806 */
[----:B------:R-:W-:Y:S01]  /*1380*/  BAR.SYNC.DEFER_BLOCKING 0x0 ;  /* 0x0000000000007b1d */ /* 0x000fe20000010000 */
[----:B------:R-:W-:-:S13]  /*1390*/  ISETP.GE.U32.AND P1, PT, R34, 0x8, PT ;  /* 0x000000082200780c */ /* 0x000fda0003f26070 */
[----:B------:R0:W1:Y:S01]  /*13a0*/  @!P1 LDS R2, [R7+UR6+0x40] ;  /* 0x0000400607029984 */ /* 0x0000620008000800 */
[----:B------:R-:W-:Y:S04]  /*13b0*/  BSSY.RECONVERGENT B0, `(.L_x_0) ;  /* 0x0000004000007945 */ /* 0x000fe80003800200 */
[----:B------:R-:W-:Y:S05]  /*13c0*/  @P1 BRA `(.L_x_1) ;  /* 0x0000000000081947 */ /* 0x000fea0003800000 */
[----:B0-----:R2:W3:Y:S04]  /*13d0*/  LDS R17, [R7+UR6] ;  /* 0x0000000607117984 */ /* 0x0014e80008000800 */
[----:B------:R2:W4:Y:S02]  /*13e0*/  LDS R18, [R7+UR6+0x20] ;  /* 0x0000200607127984 */ /* 0x0005240008000800 */
.L_x_1:
[----:B------:R-:W-:Y:S05]  /*13f0*/  BSYNC.RECONVERGENT B0 ;  /* 0x0000000000007941 */ /* 0x000fea0003800200 */
.L_x_0:
[----:B-1----:R-:W1:Y:S01]  /*1400*/  SHFL.BFLY PT, R21, R2, 0x4, 0x1f ;  /* 0x0c801f0002157f89 */ /* 0x002e6200000e0000 */
[----:B------:R-:W-:Y:S03]  /*1410*/  BSSY.RECONVERGENT B0, `(.L_x_2) ;  /* 0x0000043000007945 */ /* 0x000fe60003800200 */
[----:B----4-:R-:W4:Y:S01]  /*1420*/  SHFL.BFLY PT, R19, R18, 0x4, 0x1f ;  /* 0x0c801f0012137f89 */ /* 0x010f2200000e0000 */
[----:B01----:R-:W-:-:S04]  /*1430*/  FADD R3, R2, R21 ;  /* 0x0000001502037221 */ /* 0x003fc80000000000 */
[C---:B------:R-:W-:Y:S01]  /*1440*/  FMUL R16, R3.reuse, 0.25 ;  /* 0x3e80000003107820 */ /* 0x040fe20000400000 */
[C---:B------:R-:W-:Y:S01]  /*1450*/  FSETP.GEU.AND P1, PT, |R3|.reuse, 1.175494350822287508e-38, PT ;  /* 0x008000000300780b */ /* 0x040fe20003f2e200 */
[----:B------:R-:W-:Y:S01]  /*1460*/  FSETP.GT.AND P0, PT, |R3|, 8.50705917302346158658e+37, PT ;  /* 0x7e8000000300780b */ /* 0x000fe20003f04200 */
[----:B------:R-:W0:Y:S01]  /*1470*/  SHFL.BFLY PT, R4, R3, 0x2, 0x1f ;  /* 0x0c401f0003047f89 */ /* 0x000e2200000e0000 */
[----:B----4-:R-:W-:-:S03]  /*1480*/  FADD R18, R18, R19 ;  /* 0x0000001312127221 */ /* 0x010fc60000000000 */
[----:B------:R-:W-:Y:S02]  /*1490*/  FSEL R20, R16, R3, P0 ;  /* 0x0000000310147208 */ /* 0x000fe40000000000 */
[----:B---3--:R-:W1:Y:S05]  /*14a0*/  SHFL.BFLY PT, R16, R17, 0x4, 0x1f ;  /* 0x0c801f0011107f89 */ /* 0x008e6a00000e0000 */
[----:B------:R-:W-:Y:S01]  /*14b0*/  @!P1 FMUL R20, R20, 16777216 ;  /* 0x4b80000014149820 */ /* 0x000fe20000400000 */
[----:B------:R-:W-:-:S04]  /*14c0*/  @P0 FMUL R21, R21, 0.25 ;  /* 0x3e80000015150820 */ /* 0x000fc80000400000 */
[----:B------:R-:W-:Y:S01]  /*14d0*/  @!P1 FMUL R21, R21, 16777216 ;  /* 0x4b80000015159820 */ /* 0x000fe20000400000 */
[----:B------:R-:W3:Y:S01]  /*14e0*/  MUFU.RCP R20, R20 ;  /* 0x0000001400147308 */ /* 0x000ee20000001000 */
[C---:B------:R-:W-:Y:S01]  /*14f0*/  FSETP.NEU.AND P1, PT, R3.reuse, RZ, PT ;  /* 0x000000ff0300720b */ /* 0x040fe20003f2d000 */
[----:B0-----:R-:W-:-:S04]  /*1500*/  FADD R5, R3, R4 ;  /* 0x0000000403057221 */ /* 0x001fc80000000000 */
[C---:B------:R-:W-:Y:S01]  /*1510*/  FMUL R22, R5.reuse, 0.25 ;  /* 0x3e80000005167820 */ /* 0x040fe20000400000 */
[C---:B------:R-:W-:Y:S01]  /*1520*/  FSETP.GEU.AND P2, PT, |R5|.reuse, 1.175494350822287508e-38, PT ;  /* 0x008000000500780b */ /* 0x040fe20003f4e200 */
[----:B------:R-:W-:Y:S01]  /*1530*/  FSETP.GT.AND P0, PT, |R5|, 8.50705917302346158658e+37, PT ;  /* 0x7e8000000500780b */ /* 0x000fe20003f04200 */
[----:B---3--:R-:W-:Y:S01]  /*1540*/  FMUL R21, R20, R21 ;  /* 0x0000001514157220 */ /* 0x008fe20000400000 */
[----:B-1----:R-:W-:-:S03]  /*1550*/  FADD R20, -R17, R16 ;  /* 0x0000001011147221 */ /* 0x002fc60000000100 */
[----:B------:R-:W-:Y:S01]  /*1560*/  FSEL R22, R22, R5, P0 ;  /* 0x0000000516167208 */ /* 0x000fe20000000000 */
[----:B------:R-:W0:Y:S01]  /*1570*/  SHFL.BFLY PT, R16, R5, 0x1, 0x1f ;  /* 0x0c201f0005107f89 */ /* 0x000e2200000e0000 */
[----:B------:R-:W-:Y:S01]  /*1580*/  FSEL R21, R21, RZ, P1 ;  /* 0x000000ff15157208 */ /* 0x000fe20000800000 */
[----:B------:R-:W-:-:S04]  /*1590*/  FMUL R23, R20, R20 ;  /* 0x0000001414177220 */ /* 0x000fc80000400000 */
[----:B------:R-:W-:Y:S01]  /*15a0*/  @!P2 FMUL R22, R22, 16777216 ;  /* 0x4b8000001616a820 */ /* 0x000fe20000400000 */
[----:B------:R-:W-:Y:S01]  /*15b0*/  @P0 FMUL R4, R4, 0.25 ;  /* 0x3e80000004040820 */ /* 0x000fe20000400000 */
[----:B------:R-:W-:Y:S01]  /*15c0*/  FSETP.NEU.AND P1, PT, R5, RZ, PT ;  /* 0x000000ff0500720b */ /* 0x000fe20003f2d000 */
[----:B------:R-:W-:Y:S01]  /*15d0*/  FFMA R17, R20, R21, R17 ;  /* 0x0000001514117223 */ /* 0x000fe20000000011 */
[----:B------:R-:W-:Y:S01]  /*15e0*/  FMUL R23, R2, R23 ;  /* 0x0000001702177220 */ /* 0x000fe20000400000 */
[----:B------:R-:W1:Y:S01]  /*15f0*/  MUFU.RCP R19, R22 ;  /* 0x0000001600137308 */ /* 0x000e620000001000 */
[----:B------:R-:W-:Y:S02]  /*1600*/  @!P2 FMUL R4, R4, 16777216 ;  /* 0x4b8000000404a820 */ /* 0x000fe40000400000 */
[----:B------:R-:W3:Y:S01]  /*1610*/  SHFL.BFLY PT, R2, R17, 0x2, 0x1f ;  /* 0x0c401f0011027f89 */ /* 0x000ee200000e0000 */
[----:B------:R-:W-:-:S05]  /*1620*/  FFMA R23, R21, R23, R18 ;  /* 0x0000001715177223 */ /* 0x000fca0000000012 */
[----:B------:R-:W4:Y:S01]  /*1630*/  SHFL.BFLY PT, R20, R23, 0x2, 0x1f ;  /* 0x0c401f0017147f89 */ /* 0x000f2200000e0000 */
[----:B0-----:R-:W-:Y:S01]  /*1640*/  FADD R18, R5, R16 ;  /* 0x0000001005127221 */ /* 0x001fe20000000000 */
[----:B-1----:R-:W-:-:S03]  /*1650*/  FMUL R19, R19, R4 ;  /* 0x0000000413137220 */ /* 0x002fc60000400000 */
[C---:B------:R-:W-:Y:S01]  /*1660*/  FMUL R21, R18.reuse, 0.25 ;  /* 0x3e80000012157820 */ /* 0x040fe20000400000 */
[C---:B------:R-:W-:Y:S01]  /*1670*/  FSETP.GEU.AND P2, PT, |R18|.reuse, 1.175494350822287508e-38, PT ;  /* 0x008000001200780b */ /* 0x040fe20003f4e200 */
[----:B------:R-:W-:Y:S01]  /*1680*/  FSETP.GT.AND P0, PT, |R18|, 8.50705917302346158658e+37, PT ;  /* 0x7e8000001200780b */ /* 0x000fe20003f04200 */
[----:B------:R-:W-:Y:S01]  /*1690*/  FSEL R19, R19, RZ, P1 ;  /* 0x000000ff13137208 */ /* 0x000fe20000800000 */
[----:B------:R-:W-:-:S03]  /*16a0*/  ISETP.NE.AND P1, PT, R34, RZ, PT ;  /* 0x000000ff2200720c */ /* 0x000fc60003f25270 */
[----:B------:R-:W-:Y:S01]  /*16b0*/  FSEL R21, R21, R18, P0 ;  /* 0x0000001215157208 */ /* 0x000fe20000000000 */
[----:B---3--:R-:W-:-:S04]  /*16c0*/  FADD R2, -R17, R2 ;  /* 0x0000000211027221 */ /* 0x008fc80000000100 */
[C---:B------:R-:W-:Y:S01]  /*16d0*/  FMUL R4, R2.reuse, R2 ;  /* 0x0000000202047220 */ /* 0x040fe20000400000 */
[----:B------:R-:W-:Y:S01]  /*16e0*/  FFMA R2, R2, R19, R17 ;  /* 0x0000001302027223 */ /* 0x000fe20000000011 */
[----:B----4-:R-:W-:Y:S01]  /*16f0*/  FADD R20, R23, R20 ;  /* 0x0000001417147221 */ /* 0x010fe20000000000 */
[----:B------:R-:W-:Y:S01]  /*1700*/  @!P2 FMUL R21, R21, 16777216 ;  /* 0x4b8000001515a820 */ /* 0x000fe20000400000 */
[----:B------:R-:W-:Y:S01]  /*1710*/  FMUL R4, R3, R4 ;  /* 0x0000000403047220 */ /* 0x000fe20000400000 */
[----:B------:R-:W-:Y:S01]  /*1720*/  @P0 FMUL R16, R16, 0.25 ;  /* 0x3e80000010100820 */ /* 0x000fe20000400000 */
[----:B------:R-:W0:Y:S01]  /*1730*/  SHFL.BFLY PT, R3, R2, 0x1, 0x1f ;  /* 0x0c201f0002037f89 */ /* 0x000e2200000e0000 */
[----:B------:R-:W-:Y:S01]  /*1740*/  FSETP.NEU.AND P0, PT, R18, RZ, PT ;  /* 0x000000ff1200720b */ /* 0x000fe20003f0d000 */
[----:B------:R-:W-:Y:S01]  /*1750*/  FFMA R4, R19, R4, R20 ;  /* 0x0000000413047223 */ /* 0x000fe20000000014 */
[----:B------:R-:W1:Y:S01]  /*1760*/  MUFU.RCP R21, R21 ;  /* 0x0000001500157308 */ /* 0x000e620000001000 */
[----:B------:R-:W-:-:S03]  /*1770*/  @!P2 FMUL R16, R16, 16777216 ;  /* 0x4b8000001010a820 */ /* 0x000fc60000400000 */
[----:B------:R-:W3:Y:S01]  /*1780*/  SHFL.BFLY PT, R17, R4, 0x1, 0x1f ;  /* 0x0c201f0004117f89 */ /* 0x000ee200000e0000 */
[----:B-1----:R-:W-:Y:S01]  /*1790*/  FMUL R16, R21, R16 ;  /* 0x0000001015107220 */ /* 0x002fe20000400000 */
[----:B0-----:R-:W-:-:S04]  /*17a0*/  FADD R3, -R2, R3 ;  /* 0x0000000302037221 */ /* 0x001fc80000000100 */
[----:B------:R-:W-:Y:S01]  /*17b0*/  FSEL R16, R16, RZ, P0 ;  /* 0x000000ff10107208 */ /* 0x000fe20000000000 */
[----:B------:R-:W-:Y:S01]  /*17c0*/  FMUL R20, R3, R3 ;  /* 0x0000000303147220 */ /* 0x000fe20000400000 */
[----:B---3--:R-:W-:-:S03]  /*17d0*/  FADD R17, R4, R17 ;  /* 0x0000001104117221 */ /* 0x008fc60000000000 */
[----:B------:R-:W-:Y:S01]  /*17e0*/  FMUL R20, R5, R20 ;  /* 0x0000001405147220 */ /* 0x000fe20000400000 */
[----:B------:R-:W-:-:S03]  /*17f0*/  FFMA R2, R3, R16, R2 ;  /* 0x0000001003027223 */ /* 0x000fc60000000002 */
[----:B------:R-:W-:Y:S01]  /*1800*/  FFMA R20, R16, R20, R17 ;  /* 0x0000001410147223 */ /* 0x000fe20000000011 */
[----:B------:R-:W-:Y:S06]  /*1810*/  @P1 BRA `(.L_x_3) ;  /* 0x0000000000081947 */ /* 0x000fec0003800000 */
[----:B------:R0:W-:Y:S04]  /*1820*/  STS [R7+UR6], R2 ;  /* 0x0000000207007988 */ /* 0x0001e80008000806 */
[----:B------:R0:W-:Y:S02]  /*1830*/  STS [R7+UR6+0x20], R20 ;  /* 0x0000201407007988 */ /* 0x0001e40008000806 */
.L_x_3:
[----:B------:R-:W-:Y:S05]  /*1840*/  BSYNC.RECONVERGENT B0 ;  /* 0x0000000000007941 */ /* 0x000fea0003800200 */
.L_x_2:
[----:B------:R1:W-:Y:S01]  /*1850*/  @!P1 STS [R7+UR6+0x40], R18 ;  /* 0x0000401207009988 */ /* 0x0003e20008000806 */
[----:B------:R-:W3:Y:S01]  /*1860*/  LDC.64 R4, c[0x0][0x3a0] ;  /* 0x0000e800ff047b82 */ /* 0x000ee20000000a00 */
[----:B------:R-:W-:Y:S01]  /*1870*/  UMOV UR4, 0xf0 ;  /* 0x000000f000047882 */ /* 0x000fe20000000000 */
[----:B------:R-:W4:Y:S06]  /*1880*/  LDCU.64 UR12, c[0x0][0x3b0] ;  /* 0x00007600ff0c77ac */ /* 0x000f2c0008000a00 */
[----:B------:R-:W-:Y:S01]  /*1890*/  BAR.SYNC.DEFER_BLOCKING 0x0 ;  /* 0x0000000000007b1d */ /* 0x000fe20000010000 */
[----:B------:R-:W-:-:S05]  /*18a0*/  USHF.R.U32 UR8, UR4, 0x4, URZ ;  /* 0x0000000404087899 */ /* 0x000fca00080016ff */
[----:B------:R-:W-:Y:S02]  /*18b0*/  UMOV UR9, 0x120 ;  /* 0x0000012000097882 */ /* 0x000fe40000000000 */
[----:B------:R-:W-:-:S04]  /*18c0*/  ULOP3.LUT UR9, UR9, 0xf, UR8, 0xf8, !UPT ;  /* 0x0000000f09097892 */ /* 0x000fc8000f8ef808 */
[----:B------:R-:W-:Y:S01]  /*18d0*/  USHF.L.U32 UR9, UR9, 0x14, URZ ;  /* 0x0000001409097899 */ /* 0x000fe200080006ff */
[----:B------:R-:W-:Y:S01]  /*18e0*/  UMOV UR8, URZ ;  /* 0x000000ff00087c82 */ /* 0x000fe20008000000 */
[----:B------:R-:W-:Y:S01]  /*18f0*/  USHF.R.U32 UR4, UR4, 0x4, URZ ;  /* 0x0000000404047899 */ /* 0x000fe200080016ff */
[----:B------:R-:W-:-:S03]  /*1900*/  UMOV UR5, 0x140 ;  /* 0x0000014000057882 */ /* 0x000fc60000000000 */
[----:B------:R-:W-:-:S04]  /*1910*/  ULOP3.LUT UR5, UR5, 0xf, UR4, 0xf8, !UPT ;  /* 0x0000000f05057892 */ /* 0x000fc8000f8ef804 */
[----:B------:R-:W-:Y:S01]  /*1920*/  USHF.L.U32 UR5, UR5, 0x14, URZ ;  /* 0x0000001405057899 */ /* 0x000fe200080006ff */
[----:B------:R-:W-:Y:S01]  /*1930*/  UMOV UR4, URZ ;  /* 0x000000ff00047c82 */ /* 0x000fe20008000000 */
[----:B0-----:R-:W0:Y:S01]  /*1940*/  LDC.64 R2, c[0x0][0x3a8] ;  /* 0x0000ea00ff027b82 */ /* 0x001e220000000a00 */
[----:B------:R-:W5:Y:S04]  /*1950*/  LDG.E.EF.64 R8, desc[UR8][R8.64] ;  /* 0x0000000808087981 */ /* 0x000f68000c0e1b00 */
[----:B--2---:R-:W2:Y:S04]  /*1960*/  LDG.E.EF.64 R10, desc[UR8][R10.64] ;  /* 0x000000080a0a7981 */ /* 0x004ea8000c0e1b00 */
[----:B------:R-:W2:Y:S01]  /*1970*/  LDG.E.EL.64 R16, desc[UR4][R12.64] ;  /* 0x000000040c107981 */ /* 0x000ea2000c2e1b00 */
[----:B---3--:R-:W-:-:S03]  /*1980*/  IMAD.WIDE.U32 R4, R0, 0x8, R4 ;  /* 0x0000000800047825 */ /* 0x008fc600078e0004 */
[----:B------:R-:W3:Y:S01]  /*1990*/  LDG.E.EF.64 R14, desc[UR8][R14.64] ;  /* 0x000000080e0e7981 */ /* 0x000ee2000c0e1b00 */
[----:B0-----:R-:W-:-:S03]  /*19a0*/  IMAD.WIDE.U32 R2, R0, 0x8, R2 ;  /* 0x0000000800027825 */ /* 0x001fc600078e0002 */
[----:B------:R-:W4:Y:S04]  /*19b0*/  LDG.E.EL.64 R22, desc[UR4][R4.64] ;  /* 0x0000000404167981 */ /* 0x000f28000c2e1b00 */
[----:B------:R-:W4:Y:S04]  /*19c0*/  LDG.E.EL.64 R20, desc[UR4][R2.64] ;  /* 0x0000000402147981 */ /* 0x000f28000c2e1b00 */
[----:B------:R-:W0:Y:S04]  /*19d0*/  LDS R7, [UR6+0x20] ;  /* 0x00002006ff077984 */ /* 0x000e280008000800 */
[----:B------:R-:W2:Y:S01]  /*19e0*/  LDS R0, [UR6] ;  /* 0x00000006ff007984 */ /* 0x000ea20008000800 */
[----:B-1----:R-:W-:-:S05]  /*19f0*/  HFMA2 R18, -RZ, RZ, 0.662109375, -19.203125 ;  /* 0x394ccccdff127431 */ /* 0x002fca00000001ff */
[----:B0-----:R-:W-:Y:S01]  /*1a00*/  FFMA R7, R7, R18, 9.9999999747524270788e-07 ;  /* 0x358637bd07077423 */ /* 0x001fe20000000012 */
[----:B------:R-:W0:Y:S01]  /*1a10*/  LDCU.64 UR10, c[0x0][0x358] ;  /* 0x00006b00ff0a77ac */ /* 0x000e220008000a00 */
[--C-:B-----5:R-:W-:Y:S02]  /*1a20*/  HADD2.F32 R25, -RZ, R8.reuse.H0_H0 ;  /* 0x20000008ff197230 */ /* 0x120fe40000004100 */
[----:B------:R-:W-:Y:S02]  /*1a30*/  HADD2.F32 R27, -RZ, R8.H1_H1 ;  /* 0x30000008ff1b7230 */ /* 0x000fe40000004100 */
[--C-:B------:R-:W-:Y:S01]  /*1a40*/  HADD2.F32 R24, -RZ, R9.reuse.H0_H0 ;  /* 0x20000009ff187230 */ /* 0x100fe20000004100 */
[----:B------:R1:W5:Y:S01]  /*1a50*/  MUFU.RSQ R8, R7 ;  /* 0x0000000700087308 */ /* 0x0003620000001400 */
[----:B------:R-:W-:Y:S02]  /*1a60*/  HADD2.F32 R26, -RZ, R9.H1_H1 ;  /* 0x30000009ff1a7230 */ /* 0x000fe40000004100 */
[----:B--2---:R-:W-:-:S02]  /*1a70*/  HADD2.F32 R18, -RZ, R10.H0_H0 ;  /* 0x2000000aff127230 */ /* 0x004fc40000004100 */
[----:B------:R-:W-:Y:S02]  /*1a80*/  HADD2.F32 R9, -RZ, R16.H0_H0 ;  /* 0x20000010ff097230 */ /* 0x000fe40000004100 */
[----:B---3--:R-:W-:Y:S02]  /*1a90*/  HADD2.F32 R29, -RZ, R14.H0_H0 ;  /* 0x2000000eff1d7230 */ /* 0x008fe40000004100 */
[----:B------:R-:W-:Y:S02]  /*1aa0*/  HADD2.F32 R19, -RZ, R11.H0_H0 ;  /* 0x2000000bff137230 */ /* 0x000fe40000004100 */
[----:B------:R-:W-:Y:S01]  /*1ab0*/  FFMA R18, R25, R9, R18 ;  /* 0x0000000919127223 */ /* 0x000fe20000000012 */
[----:B------:R-:W-:Y:S02]  /*1ac0*/  HADD2.F32 R28, -RZ, R17.H0_H0 ;  /* 0x20000011ff1c7230 */ /* 0x000fe40000004100 */
[----:B------:R-:W-:Y:S02]  /*1ad0*/  HADD2.F32 R11, -RZ, R11.H1_H1 ;  /* 0x3000000bff0b7230 */ /* 0x000fe40000004100 */
[----:B------:R-:W-:Y:S01]  /*1ae0*/  FADD R29, R29, R18 ;  /* 0x000000121d1d7221 */ /* 0x000fe20000000000 */
[----:B------:R-:W-:-:S02]  /*1af0*/  HADD2.F32 R17, -RZ, R17.H1_H1 ;  /* 0x30000011ff117230 */ /* 0x000fc40000004100 */
[----:B------:R-:W-:Y:S01]  /*1b00*/  FFMA R24, R24, R28, R19 ;  /* 0x0000001c18187223 */ /* 0x000fe20000000013 */
[----:B------:R-:W-:Y:S02]  /*1b10*/  HADD2.F32 R10, -RZ, R10.H1_H1 ;  /* 0x3000000aff0a7230 */ /* 0x000fe40000004100 */
[----:B------:R-:W-:Y:S02]  /*1b20*/  HADD2.F32 R16, -RZ, R16.H1_H1 ;  /* 0x30000010ff107230 */ /* 0x000fe40000004100 */
[--C-:B-1----:R-:W-:Y:S02]  /*1b30*/  HADD2.F32 R7, -RZ, R15.reuse.H0_H0 ;  /* 0x2000000fff077230 */ /* 0x102fe40000004100 */
[----:B------:R-:W-:Y:S01]  /*1b40*/  FFMA R26, R26, R17, R11 ;  /* 0x000000111a1a7223 */ /* 0x000fe2000000000b */
[----:B----4-:R-:W-:Y:S02]  /*1b50*/  HADD2.F32 R9, -RZ, R22.H0_H0 ;  /* 0x20000016ff097230 */ /* 0x010fe40000004100 */
[----:B------:R-:W-:Y:S01]  /*1b60*/  FADD R29, -R0, R29 ;  /* 0x0000001d001d7221 */ /* 0x000fe20000000100 */
[----:B------:R-:W-:-:S02]  /*1b70*/  HADD2.F32 R15, -RZ, R15.H1_H1 ;  /* 0x3000000fff0f7230 */ /* 0x000fc40000004100 */
[----:B------:R-:W-:Y:S01]  /*1b80*/  FFMA R27, R27, R16, R10 ;  /* 0x000000101b1b7223 */ /* 0x000fe2000000000a */
[----:B------:R-:W-:Y:S01]  /*1b90*/  FADD R11, R7, R24 ;  /* 0x00000018070b7221 */ /* 0x000fe20000000000 */
[----:B------:R-:W-:Y:S02]  /*1ba0*/  HADD2.F32 R14, -RZ, R14.H1_H1 ;  /* 0x3000000eff0e7230 */ /* 0x000fe40000004100 */
[----:B------:R-:W-:Y:S01]  /*1bb0*/  FADD R9, R9, 1 ;  /* 0x3f80000009097421 */ /* 0x000fe20000000000 */
[----:B------:R-:W-:Y:S02]  /*1bc0*/  HADD2.F32 R10, -RZ, R20.H0_H0 ;  /* 0x20000014ff0a7230 */ /* 0x000fe40000004100 */
[----:B-----5:R-:W-:Y:S01]  /*1bd0*/  FMUL R29, R8, R29 ;  /* 0x0000001d081d7220 */ /* 0x020fe20000400000 */
[----:B------:R-:W-:Y:S01]  /*1be0*/  FADD R15, R15, R26 ;  /* 0x0000001a0f0f7221 */ /* 0x000fe20000000000 */
[--C-:B------:R-:W-:Y:S02]  /*1bf0*/  HADD2.F32 R7, -RZ, R23.reuse.H0_H0 ;  /* 0x20000017ff077230 */ /* 0x100fe40000004100 */
[----:B------:R-:W-:Y:S01]  /*1c00*/  FADD R11, -R0, R11 ;  /* 0x0000000b000b7221 */ /* 0x000fe20000000100 */
[----:B------:R-:W-:-:S02]  /*1c10*/  HADD2.F32 R23, -RZ, R23.H1_H1 ;  /* 0x30000017ff177230 */ /* 0x000fc40000004100 */
[----:B------:R-:W-:Y:S01]  /*1c20*/  FADD R27, R14, R27 ;  /* 0x0000001b0e1b7221 */ /* 0x000fe20000000000 */
[----:B------:R-:W-:Y:S01]  /*1c30*/  FFMA R29, R29, R9, R10 ;  /* 0x000000091d1d7223 */ /* 0x000fe2000000000a */
[----:B------:R-:W-:Y:S01]  /*1c40*/  FADD R15, -R0, R15 ;  /* 0x0000000f000f7221 */ /* 0x000fe20000000100 */
[--C-:B------:R-:W-:Y:S02]  /*1c50*/  HADD2.F32 R9, -RZ, R21.reuse.H0_H0 ;  /* 0x20000015ff097230 */ /* 0x100fe40000004100 */
[----:B------:R-:W-:Y:S01]  /*1c60*/  FADD R7, R7, 1 ;  /* 0x3f80000007077421 */ /* 0x000fe20000000000 */
[----:B------:R-:W-:Y:S01]  /*1c70*/  FMUL R10, R8, R11 ;  /* 0x0000000b080a7220 */ /* 0x000fe20000400000 */
[----:B------:R-:W-:Y:S02]  /*1c80*/  HADD2.F32 R22, -RZ, R22.H1_H1 ;  /* 0x30000016ff167230 */ /* 0x000fe40000004100 */
[----:B------:R-:W-:Y:S01]  /*1c90*/  FADD R27, -R0, R27 ;  /* 0x0000001b001b7221 */ /* 0x000fe20000000100 */
[----:B------:R-:W-:-:S02]  /*1ca0*/  HADD2.F32 R21, -RZ, R21.H1_H1 ;  /* 0x30000015ff157230 */ /* 0x000fc40000004100 */
[----:B------:R-:W-:Y:S01]  /*1cb0*/  FADD R23, R23, 1 ;  /* 0x3f80000017177421 */ /* 0x000fe20000000000 */
[----:B------:R-:W-:Y:S01]  /*1cc0*/  FMUL R14, R8, R15 ;  /* 0x0000000f080e7220 */ /* 0x000fe20000400000 */
[----:B------:R-:W-:Y:S01]  /*1cd0*/  FFMA R7, R10, R7, R9 ;  /* 0x000000070a077223 */ /* 0x000fe20000000009 */
[----:B------:R-:W-:Y:S01]  /*1ce0*/  HADD2.F32 R20, -RZ, R20.H1_H1 ;  /* 0x30000014ff147230 */ /* 0x000fe20000004100 */
[----:B------:R-:W-:Y:S01]  /*1cf0*/  FSETP.GT.AND P5, PT, R29, -448, PT ;  /* 0xc3e000001d00780b */ /* 0x000fe20003fa4000 */
[----:B------:R-:W-:Y:S01]  /*1d00*/  FADD R22, R22, 1 ;  /* 0x3f80000016167421 */ /* 0x000fe20000000000 */
[----:B------:R-:W-:Y:S01]  /*1d10*/  FMUL R27, R8, R27 ;  /* 0x0000001b081b7220 */ /* 0x000fe20000400000 */
[----:B------:R-:W-:Y:S01]  /*1d20*/  FFMA R14, R14, R23, R21 ;  /* 0x000000170e0e7223 */ /* 0x000fe20000000015 */
[----:B------:R-:W-:Y:S02]  /*1d30*/  FSETP.GT.AND P2, PT, R7, -448, PT ;  /* 0xc3e000000700780b */ /* 0x000fe40003f44000 */
[----:B------:R-:W-:-:S02]  /*1d40*/  FFMA R20, R27, R22, R20 ;  /* 0x000000161b147223 */ /* 0x000fc40000000014 */
[----:B------:R-:W-:Y:S01]  /*1d50*/  FSETP.GT.AND P0, PT, R14, -448, PT ;  /* 0xc3e000000e00780b */ /* 0x000fe20003f04000 */
[----:B------:R-:W-:Y:S02]  /*1d60*/  FSETP.NAN.AND P6, PT, R29, R29, PT ;  /* 0x0000001d1d00720b */ /* 0x000fe40003fc8000 */
[----:B------:R-:W-:Y:S01]  /*1d70*/  FSETP.GT.AND P4, PT, R20, -448, PT ;  /* 0xc3e000001400780b */ /* 0x000fe20003f84000 */
[----:B------:R-:W-:Y:S02]  /*1d80*/  FSETP.NAN.AND P1, PT, R7, R7, PT ;  /* 0x000000070700720b */ /* 0x000fe40003f28000 */
[----:B------:R-:W-:Y:S01]  /*1d90*/  @!P5 FSEL R29, R29, -448, P6 ;  /* 0xc3e000001d1dd808 */ /* 0x000fe20003000000 */
[----:B------:R-:W-:Y:S01]  /*1da0*/  FSETP.NAN.AND P5, PT, R14, R14, PT ;  /* 0x0000000e0e00720b */ /* 0x000fe20003fa8000 */
[----:B------:R-:W-:Y:S01]  /*1db0*/  FSETP.NAN.AND P3, PT, R20, R20, PT ;  /* 0x000000141400720b */ /* 0x000fe20003f68000 */
[----:B------:R-:W-:Y:S02]  /*1dc0*/  @!P2 FSEL R7, R7, -448, P1 ;  /* 0xc3e000000707a808 */ /* 0x000fe40000800000 */
[----:B------:R-:W-:-:S02]  /*1dd0*/  FSETP.GEU.AND P1, PT, R29, 448, PT ;  /* 0x43e000001d00780b */ /* 0x000fc40003f2e000 */
[----:B------:R-:W-:-:S03]  /*1de0*/  @!P0 FSEL R14, R14, -448, P5 ;  /* 0xc3e000000e0e8808 */ /* 0x000fc60002800000 */
[----:B------:R-:W-:Y:S01]  /*1df0*/  @!P4 FSEL R20, R20, -448, P3 ;  /* 0xc3e000001414c808 */ /* 0x000fe20001800000 */
[----:B------:R-:W-:Y:S01]  /*1e00*/  FSETP.GEU.AND P3, PT, R7, 448, PT ;  /* 0x43e000000700780b */ /* 0x000fe20003f6e000 */
[----:B------:R-:W-:Y:S01]  /*1e10*/  FSETP.GEU.AND P0, PT, R14, 448, PT ;  /* 0x43e000000e00780b */ /* 0x000fe20003f0e000 */
[----:B------:R-:W-:Y:S01]  /*1e20*/  FSETP.NAN.AND P6, PT, R29, R29, PT ;  /* 0x0000001d1d00720b */ /* 0x000fe20003fc8000 */
[----:B------:R-:W-:Y:S01]  /*1e30*/  FSETP.NAN.AND P2, PT, R7, R7, PT ;  /* 0x000000070700720b */ /* 0x000fe20003f48000 */
[----:B------:R-:W-:-:S03]  /*1e40*/  FSETP.GEU.AND P5, PT, R20, 448, PT ;  /* 0x43e000001400780b */ /* 0x000fc60003fae000 */
[----:B------:R-:W-:Y:S01]  /*1e50*/  @P1 SEL R29, R29, 0x43e00000, P6 ;  /* 0x43e000001d1d1807 */ /* 0x000fe20003000000 */
[----:B------:R-:W-:Y:S01]  /*1e60*/  FSETP.NAN.AND P1, PT, R14, R14, PT ;  /* 0x0000000e0e00720b */ /* 0x000fe20003f28000 */
[----:B------:R-:W-:-:S04]  /*1e70*/  FSETP.NAN.AND P4, PT, R20, R20, PT ;  /* 0x000000141400720b */ /* 0x000fc80003f88000 */
[----:B------:R-:W-:Y:S01]  /*1e80*/  @P3 SEL R7, R7, 0x43e00000, P2 ;  /* 0x43e0000007073807 */ /* 0x000fe20001000000 */
[----:B------:R-:W-:-:S03]  /*1e90*/  @P0 SEL R14, R14, 0x43e00000, P1 ;  /* 0x43e000000e0e0807 */ /* 0x000fc60000800000 */
[----:B------:R-:W-:Y:S02]  /*1ea0*/  @P5 SEL R20, R20, 0x43e00000, P4 ;  /* 0x43e0000014145807 */ /* 0x000fe40002000000 */
[----:B------:R-:W-:Y:S01]  /*1eb0*/  F2FP.SATFINITE.E4M3.F32.PACK_AB_MERGE_C R9, R14, R7, RZ ;  /* 0x000000070e09723e */ /* 0x000fe200048070ff */
[----:B------:R-:W-:Y:S01]  /*1ec0*/  MOV R7, RZ ;  /* 0x000000ff00077202 */ /* 0x000fe20000000f00 */
[----:B------:R-:W-:Y:S01]  /*1ed0*/  SHF.R.S32.HI R11, RZ, 0x1f, R6 ;  /* 0x0000001fff0b7819 */ /* 0x000fe20000011406 */
[----:B------:R-:W-:Y:S01]  /*1ee0*/  MOV R10, R6 ;  /* 0x00000006000a7202 */ /* 0x000fe20000000f00 */
[----:B------:R-:W-:Y:S02]  /*1ef0*/  F2FP.SATFINITE.E4M3.F32.PACK_AB_MERGE_C R20, R20, R29, RZ ;  /* 0x0000001d1414723e */ /* 0x000fe400048070ff */
[----:B------:R-:W-:Y:S02]  /*1f00*/  IADD.64 R14, R6, 0x400 ;  /* 0x00000400060e7835 */ /* 0x000fe400078e0200 */
[----:B------:R-:W-:-:S03]  /*1f10*/  IADD.64 R22, R10, UR12 ;  /* 0x0000000c0a167c35 */ /* 0x000fc6000f8e0200 */
[----:B------:R-:W-:Y:S01]  /*1f20*/  PRMT R9, R20, 0x5410, R9 ;  /* 0x0000541014097816 */ /* 0x000fe20000000009 */
[----:B------:R-:W-:-:S04]  /*1f30*/  IMAD.WIDE R20, R14, 0x2, R44 ;  /* 0x000000020e147825 */ /* 0x000fc800078e022c */
[C---:B------:R-:W-:Y:S01]  /*1f40*/  IMAD.WIDE R16, R14.reuse, 0x2, R42 ;  /* 0x000000020e107825 */ /* 0x040fe200078e022a */
[----:B0-----:R0:W-:Y:S03]  /*1f50*/  STG.E desc[UR10][R22.64], R9 ;  /* 0x0000000916007986 */ /* 0x0011e6000c10190a */
[----:B------:R-:W-:Y:S01]  /*1f60*/  IMAD.WIDE R18, R14, 0x2, R40 ;  /* 0x000000020e127825 */ /* 0x000fe200078e0228 */
[----:B------:R-:W2:Y:S04]  /*1f70*/  LDG.E.EL.64 R24, desc[UR4][R12.64+0x800] ;  /* 0x000800040c187981 */ /* 0x000ea8000c2e1b00 */
[----:B------:R-:W0:Y:S04]  /*1f80*/  LDG.E.EF.64 R20, desc[UR8][R20.64] ;  /* 0x0000000814147981 */ /* 0x000e28000c0e1b00 */
[----:B------:R-:W3:Y:S04]  /*1f90*/  LDG.E.EF.64 R16, desc[UR8][R16.64] ;  /* 0x0000000810107981 */ /* 0x000ee8000c0e1b00 */
[----:B------:R-:W4:Y:S04]  /*1fa0*/  LDG.E.EF.64 R18, desc[UR8][R18.64] ;  /* 0x0000000812127981 */ /* 0x000f28000c0e1b00 */
[----:B------:R-:W5:Y:S04]  /*1fb0*/  LDG.E.EL.64 R10, desc[UR4][R4.64+0x800] ;  /* 0x00080004040a7981 */ /* 0x000f68000c2e1b00 */
[----:B------:R-:W4:Y:S01]  /*1fc0*/  LDG.E.EL.64 R14, desc[UR4][R2.64+0x800] ;  /* 0x00080004020e7981 */ /* 0x000f22000c2e1b00 */
[----:B--2---:R-:W-:-:S02]  /*1fd0*/  HADD2.F32 R26, -RZ, R24.H0_H0 ;  /* 0x20000018ff1a7230 */ /* 0x004fc40000004100 */
[----:B------:R-:W-:Y:S02]  /*1fe0*/  HADD2.F32 R27, -RZ, R24.H1_H1 ;  /* 0x30000018ff1b7230 */ /* 0x000fe40000004100 */
[----:B0-----:R-:W-:Y:S02]  /*1ff0*/  HADD2.F32 R9, -RZ, R20.H0_H0 ;  /* 0x20000014ff097230 */ /* 0x001fe40000004100 */
[--C-:B------:R-:W-:Y:S02]  /*2000*/  HADD2.F32 R28, -RZ, R25.reuse.H0_H0 ;  /* 0x20000019ff1c7230 */ /* 0x100fe40000004100 */
[--C-:B---3--:R-:W-:Y:S02]  /*2010*/  HADD2.F32 R24, -RZ, R16.reuse.H0_H0 ;  /* 0x20000010ff187230 */ /* 0x108fe40000004100 */
[----:B------:R-:W-:Y:S02]  /*2020*/  HADD2.F32 R29, -RZ, R25.H1_H1 ;  /* 0x30000019ff1d7230 */ /* 0x000fe40000004100 */
[----:B------:R-:W-:-:S02]  /*2030*/  HADD2.F32 R23, -RZ, R16.H1_H1 ;  /* 0x30000010ff177230 */ /* 0x000fc40000004100 */
[--C-:B------:R-:W-:Y:S02]  /*2040*/  HADD2.F32 R25, -RZ, R17.reuse.H0_H0 ;  /* 0x20000011ff197230 */ /* 0x100fe40000004100 */
[----:B------:R-:W-:Y:S02]  /*2050*/  HADD2.F32 R16, -RZ, R17.H1_H1 ;  /* 0x30000011ff107230 */ /* 0x000fe40000004100 */
[----:B------:R-:W-:Y:S01]  /*2060*/  FFMA R24, R24, R26, R9 ;  /* 0x0000001a18187223 */ /* 0x000fe20000000009 */
[----:B------:R-:W-:Y:S02]  /*2070*/  HADD2.F32 R20, -RZ, R20.H1_H1 ;  /* 0x30000014ff147230 */ /* 0x000fe40000004100 */
[--C-:B------:R-:W-:Y:S02]  /*2080*/  HADD2.F32 R22, -RZ, R21.reuse.H0_H0 ;  /* 0x20000015ff167230 */ /* 0x100fe40000004100 */
[----:B----4-:R-:W-:Y:S02]  /*2090*/  HADD2.F32 R17, -RZ, R18.H0_H0 ;  /* 0x20000012ff117230 */ /* 0x010fe40000004100 */
[----:B------:R-:W-:-:S02]  /*20a0*/  HADD2.F32 R21, -RZ, R21.H1_H1 ;  /* 0x30000015ff157230 */ /* 0x000fc40000004100 */
[----:B------:R-:W-:Y:S01]  /*20b0*/  FFMA R23, R23, R27, R20 ;  /* 0x0000001b17177223 */ /* 0x000fe20000000014 */
[----:B------:R-:W-:Y:S02]  /*20c0*/  FADD R17, R17, R24 ;  /* 0x0000001811117221 */ /* 0x000fe40000000000 */
[----:B------:R-:W-:Y:S01]  /*20d0*/  FFMA R20, R16, R29, R21 ;  /* 0x0000001d10147223 */ /* 0x000fe20000000015 */
[----:B-----5:R-:W-:Y:S02]  /*20e0*/  HADD2.F32 R16, -RZ, R10.H0_H0 ;  /* 0x2000000aff107230 */ /* 0x020fe40000004100 */
[----:B------:R-:W-:Y:S01]  /*20f0*/  FADD R21, -R0, R17 ;  /* 0x0000001100157221 */ /* 0x000fe20000000100 */
[----:B------:R-:W-:Y:S02]  /*2100*/  HADD2.F32 R9, -RZ, R19.H0_H0 ;  /* 0x20000013ff097230 */ /* 0x000fe40000004100 */
[----:B------:R-:W-:Y:S01]  /*2110*/  FFMA R22, R25, R28, R22 ;  /* 0x0000001c19167223 */ /* 0x000fe20000000016 */
[----:B------:R-:W-:-:S02]  /*2120*/  HADD2.F32 R18, -RZ, R18.H1_H1 ;  /* 0x30000012ff127230 */ /* 0x000fc40000004100 */
[----:B------:R-:W-:Y:S01]  /*2130*/  FADD R24, R16, 1 ;  /* 0x3f80000010187421 */ /* 0x000fe20000000000 */
[----:B------:R-:W-:Y:S02]  /*2140*/  HADD2.F32 R19, -RZ, R19.H1_H1 ;  /* 0x30000013ff137230 */ /* 0x000fe40000004100 */
[----:B------:R-:W-:Y:S01]  /*2150*/  FMUL R16, R8, R21 ;  /* 0x0000001508107220 */ /* 0x000fe20000400000 */
[----:B------:R-:W-:Y:S02]  /*2160*/  HADD2.F32 R17, -RZ, R14.H0_H0 ;  /* 0x2000000eff117230 */ /* 0x000fe40000004100 */
[----:B------:R-:W-:Y:S01]  /*2170*/  FADD R21, R9, R22 ;  /* 0x0000001609157221 */ /* 0x000fe20000000000 */
[----:B------:R-:W-:Y:S01]  /*2180*/  FADD R23, R18, R23 ;  /* 0x0000001712177221 */ /* 0x000fe20000000000 */
[----:B------:R-:W-:Y:S01]  /*2190*/  FADD R19, R19, R20 ;  /* 0x0000001413137221 */ /* 0x000fe20000000000 */
[----:B------:R-:W-:Y:S02]  /*21a0*/  HADD2.F32 R10, -RZ, R10.H1_H1 ;  /* 0x3000000aff0a7230 */ /* 0x000fe40000004100 */
[----:B------:R-:W-:Y:S01]  /*21b0*/  FFMA R9, R16, R24, R17 ;  /* 0x0000001810097223 */ /* 0x000fe20000000011 */
[----:B------:R-:W-:-:S02]  /*21c0*/  HADD2.F32 R16, -RZ, R11.H0_H0 ;  /* 0x2000000bff107230 */ /* 0x000fc40000004100 */
[C---:B------:R-:W-:Y:S01]  /*21d0*/  FADD R21, -R0.reuse, R21 ;  /* 0x0000001500157221 */ /* 0x040fe20000000100 */
[----:B------:R-:W-:Y:S02]  /*21e0*/  HADD2.F32 R11, -RZ, R11.H1_H1 ;  /* 0x3000000bff0b7230 */ /* 0x000fe40000004100 */
[C---:B------:R-:W-:Y:S01]  /*21f0*/  FADD R23, -R0.reuse, R23 ;  /* 0x0000001700177221 */ /* 0x040fe20000000100 */
[----:B------:R-:W-:Y:S01]  /*2200*/  FADD R19, -R0, R19 ;  /* 0x0000001300137221 */ /* 0x000fe20000000100 */
[----:B------:R-:W-:Y:S02]  /*2210*/  HADD2.F32 R17, -RZ, R15.H0_H0 ;  /* 0x2000000fff117230 */ /* 0x000fe40000004100 */
[----:B------:R-:W-:Y:S01]  /*2220*/  FADD R18, R10, 1 ;  /* 0x3f8000000a127421 */ /* 0x000fe20000000000 */
[----:B------:R-:W-:Y:S01]  /*2230*/  FADD R20, R16, 1 ;  /* 0x3f80000010147421 */ /* 0x000fe20000000000 */
[----:B------:R-:W-:Y:S01]  /*2240*/  FMUL R10, R8, R21 ;  /* 0x00000015080a7220 */ /* 0x000fe20000400000 */
[----:B------:R-:W-:-:S02]  /*2250*/  HADD2.F32 R14, -RZ, R14.H1_H1 ;  /* 0x3000000eff0e7230 */ /* 0x000fc40000004100 */
[C---:B------:R-:W-:Y:S01]  /*2260*/  FMUL R23, R8.reuse, R23 ;  /* 0x0000001708177220 */ /* 0x040fe20000400000 */
[----:B------:R-:W-:Y:S02]  /*2270*/  HADD2.F32 R15, -RZ, R15.H1_H1 ;  /* 0x3000000fff0f7230 */ /* 0x000fe40000004100 */
[----:B------:R-:W-:Y:S01]  /*2280*/  FADD R11, R11, 1 ;  /* 0x3f8000000b0b7421 */ /* 0x000fe20000000000 */
[----:B------:R-:W-:Y:S01]  /*2290*/  FMUL R16, R8, R19 ;  /* 0x0000001308107220 */ /* 0x000fe20000400000 */
[----:B------:R-:W-:Y:S01]  /*22a0*/  FFMA R17, R10, R20, R17 ;  /* 0x000000140a117223 */ /* 0x000fe20000000011 */
[----:B------:R-:W-:Y:S01]  /*22b0*/  FSETP.GT.AND P5, PT, R9, -448, PT ;  /* 0xc3e000000900780b */ /* 0x000fe20003fa4000 */
[----:B------:R-:W-:Y:S01]  /*22c0*/  FFMA R14, R23, R18, R14 ;  /* 0x00000012170e7223 */ /* 0x000fe2000000000e */
[----:B------:R-:W-:Y:S02]  /*22d0*/  FFMA R16, R16, R11, R15 ;  /* 0x0000000b10107223 */ /* 0x000fe4000000000f */
[----:B------:R-:W-:-:S02]  /*22e0*/  FSETP.GT.AND P2, PT, R17, -448, PT ;  /* 0xc3e000001100780b */ /* 0x000fc40003f44000 */
[----:B------:R-:W-:Y:S01]  /*22f0*/  FSETP.GT.AND P4, PT, R14, -448, PT ;  /* 0xc3e000000e00780b */ /* 0x000fe20003f84000 */
[----:B------:R-:W-:Y:S01]  /*2300*/  FSETP.GT.AND P0, PT, R16, -448, PT ;  /* 0xc3e000001000780b */ /* 0x000fe20003f04000 */
[----:B------:R-:W-:Y:S01]  /*2310*/  FSETP.NAN.AND P6, PT, R9, R9, PT ;  /* 0x000000090900720b */ /* 0x000fe20003fc8000 */
[----:B------:R-:W-:Y:S01]  /*2320*/  FSETP.NAN.AND P1, PT, R17, R17, PT ;  /* 0x000000111100720b */ /* 0x000fe20003f28000 */
[----:B------:R-:W-:-:S03]  /*2330*/  FSETP.NAN.AND P3, PT, R14, R14, PT ;  /* 0x0000000e0e00720b */ /* 0x000fc60003f68000 */
[----:B------:R-:W-:Y:S01]  /*2340*/  @!P5 FSEL R9, R9, -448, P6 ;  /* 0xc3e000000909d808 */ /* 0x000fe20003000000 */
[----:B------:R-:W-:-:S03]  /*2350*/  FSETP.NAN.AND P5, PT, R16, R16, PT ;  /* 0x000000101000720b */ /* 0x000fc60003fa8000 */
[----:B------:R-:W-:Y:S01]  /*2360*/  @!P2 FSEL R17, R17, -448, P1 ;  /* 0xc3e000001111a808 */ /* 0x000fe20000800000 */
[----:B------:R-:W-:Y:S01]  /*2370*/  FSETP.GEU.AND P1, PT, R9, 448, PT ;  /* 0x43e000000900780b */ /* 0x000fe20003f2e000 */
[----:B------:R-:W-:Y:S01]  /*2380*/  @!P4 FSEL R14, R14, -448, P3 ;  /* 0xc3e000000e0ec808 */ /* 0x000fe20001800000 */
[----:B------:R-:W-:Y:S02]  /*2390*/  @!P0 FSEL R16, R16, -448, P5 ;  /* 0xc3e0000010108808 */ /* 0x000fe40002800000 */
[----:B------:R-:W-:Y:S02]  /*23a0*/  FSETP.GEU.AND P3, PT, R17, 448, PT ;  /* 0x43e000001100780b */ /* 0x000fe40003f6e000 */
[----:B------:R-:W-:Y:S01]  /*23b0*/  FSETP.GEU.AND P5, PT, R14, 448, PT ;  /* 0x43e000000e00780b */ /* 0x000fe20003fae000 */
[----:B------:R-:W-:Y:S01]  /*23c0*/  FSETP.GEU.AND P0, PT, R16, 448, PT ;  /* 0x43e000001000780b */ /* 0x000fe20003f0e000 */
[----:B------:R-:W-:Y:S01]  /*23d0*/  FSETP.NAN.AND P6, PT, R9, R9, PT ;  /* 0x000000090900720b */ /* 0x000fe20003fc8000 */
[----:B------:R-:W-:Y:S01]  /*23e0*/  FSETP.NAN.AND P4, PT, R14, R14, PT ;  /* 0x0000000e0e00720b */ /* 0x000fe20003f88000 */
[----:B------:R-:W-:-:S03]  /*23f0*/  FSETP.NAN.AND P2, PT, R17, R17, PT ;  /* 0x000000111100720b */ /* 0x000fc60003f48000 */
[----:B------:R-:W-:Y:S01]  /*2400*/  @P1 SEL R9, R9, 0x43e00000, P6 ;  /* 0x43e0000009091807 */ /* 0x000fe20003000000 */
[----:B------:R-:W-:Y:S01]  /*2410*/  FSETP.NAN.AND P1, PT, R16, R16, PT ;  /* 0x000000101000720b */ /* 0x000fe20003f28000 */
[----:B------:R-:W-:Y:S02]  /*2420*/  IADD.64 R10, R6, 0x400 ;  /* 0x00000400060a7835 */ /* 0x000fe400078e0200 */
[----:B------:R-:W-:Y:S02]  /*2430*/  @P3 SEL R17, R17, 0x43e00000, P2 ;  /* 0x43e0000011113807 */ /* 0x000fe40001000000 */
[----:B------:R-:W-:Y:S01]  /*2440*/  @P5 SEL R14, R14, 0x43e00000, P4 ;  /* 0x43e000000e0e5807 */ /* 0x000fe20002000000 */
[----:B------:R-:W-:Y:S01]  /*2450*/  @P0 SEL R16, R16, 0x43e00000, P1 ;  /* 0x43e0000010100807 */ /* 0x000fe20000800000 */
[----:B------:R-:W-:Y:S01]  /*2460*/  SHF.R.S32.HI R23, RZ, 0x1f, R10 ;  /* 0x0000001fff177819 */ /* 0x000fe2000001140a */
[----:B------:R-:W-:Y:S01]  /*2470*/  MOV R22, R10 ;  /* 0x0000000a00167202 */ /* 0x000fe20000000f00 */
[----:B------:R-:W-:-:S03]  /*2480*/  IADD.64 R10, R6, 0x800 ;  /* 0x00000800060a7835 */ /* 0x000fc600078e0200 */
[----:B------:R-:W-:Y:S02]  /*2490*/  F2FP.SATFINITE.E4M3.F32.PACK_AB_MERGE_C R9, R14, R9, RZ ;  /* 0x000000090e09723e */ /* 0x000fe400048070ff */
[----:B------:R-:W-:Y:S01]  /*24a0*/  F2FP.SATFINITE.E4M3.F32.PACK_AB_MERGE_C R16, R16, R17, RZ ;  /* 0x000000111010723e */ /* 0x000fe200048070ff */
[----:B------:R-:W-:Y:S02]  /*24b0*/  IADD.64 R22, R22, UR12 ;  /* 0x0000000c16167c35 */ /* 0x000fe4000f8e0200 */
[----:B------:R-:W-:Y:S01]  /*24c0*/  IMAD.WIDE R20, R10, 0x2, R44 ;  /* 0x000000020a147825 */ /* 0x000fe200078e022c */
[----:B------:R-:W-:-:S03]  /*24d0*/  PRMT R9, R9, 0x5410, R16 ;  /* 0x0000541009097816 */ /* 0x000fc60000000010 */
[C---:B------:R-:W-:Y:S02]  /*24e0*/  IMAD.WIDE R16, R10.reuse, 0x2, R42 ;  /* 0x000000020a107825 */ /* 0x040fe400078e022a */
[----:B------:R0:W-:Y:S02]  /*24f0*/  STG.E desc[UR10][R22.64], R9 ;  /* 0x0000000916007986 */ /* 0x0001e4000c10190a */
[----:B------:R-:W-:Y:S02]  /*2500*/  IMAD.WIDE R18, R10, 0x2, R40 ;  /* 0x000000020a127825 */ /* 0x000fe400078e0228 */
        /* <DEDUP_REMOVED lines=170> */
[----:B------:R-:W-:-:S03]  /*2fb0*/  IADD.64 R6, R6, 0x1000 ;  /* 0x0000100006067835 */ /* 0x000fc600078e0200 */
[----:B------:R-:W-:Y:S02]  /*2fc0*/  F2FP.SATFINITE.E4M3.F32.PACK_AB_MERGE_C R9, R14, R9, RZ ;  /* 0x000000090e09723e */ /* 0x000fe400048070ff */
[----:B------:R-:W-:Y:S01]  /*2fd0*/  F2FP.SATFINITE.E4M3.F32.PACK_AB_MERGE_C R16, R16, R17, RZ ;  /* 0x000000111010723e */ /* 0x000fe200048070ff */
[----:B------:R-:W-:Y:S02]  /*2fe0*/  IADD.64 R18, R10, UR12 ;  /* 0x0000000c0a127c35 */ /* 0x000fe4000f8e0200 */
[----:B------:R-:W-:Y:S01]  /*2ff0*/  IMAD.WIDE R10, R6, 0x2, R44 ;  /* 0x00000002060a7825 */ /* 0x000fe200078e022c */
[----:B------:R-:W-:-:S03]  /*3000*/  PRMT R21, R9, 0x5410, R16 ;  /* 0x0000541009157816 */ /* 0x000fc60000000010 */
[C---:B------:R-:W-:Y:S02]  /*3010*/  IMAD.WIDE R14, R6.reuse, 0x2, R42 ;  /* 0x00000002060e7825 */ /* 0x040fe400078e022a */
[----:B------:R0:W-:Y:S04]  /*3020*/  STG.E desc[UR10][R18.64], R21 ;  /* 0x0000001512007986 */ /* 0x0001e8000c10190a */
[----:B------:R-:W2:Y:S04]  /*3030*/  LDG.E.EF.64 R10, desc[UR8][R10.64] ;  /* 0x000000080a0a7981 */ /* 0x000ea8000c0e1b00 */
[----:B------:R-:W0:Y:S01]  /*3040*/  LDG.E.EF.64 R14, desc[UR8][R14.64] ;  /* 0x000000080e0e7981 */ /* 0x000e22000c0e1b00 */
[----:B------:R-:W-:-:S03]  /*3050*/  IMAD.WIDE R16, R6, 0x2, R40 ;  /* 0x0000000206107825 */ /* 0x000fc600078e0228 */
[----:B------:R-:W3:Y:S04]  /*3060*/  LDG.E.EL.64 R12, desc[UR4][R12.64+0x2000] ;  /* 0x002000040c0c7981 */ /* 0x000ee8000c2e1b00 */
[----:B------:R-:W4:Y:S04]  /*3070*/  LDG.E.EF.64 R16, desc[UR8][R16.64] ;  /* 0x0000000810107981 */ /* 0x000f28000c0e1b00 */
[----:B------:R-:W5:Y:S04]  /*3080*/  LDG.E.EL.64 R4, desc[UR4][R4.64+0x2000] ;  /* 0x0020000404047981 */ /* 0x000f68000c2e1b00 */
[----:B------:R-:W4:Y:S01]  /*3090*/  LDG.E.EL.64 R2, desc[UR4][R2.64+0x2000] ;  /* 0x0020000402027981 */ /* 0x000f22000c2e1b00 */
[----:B--2---:R-:W-:-:S02]  /*30a0*/  HADD2.F32 R7, -RZ, R10.H0_H0 ;  /* 0x2000000aff077230 */ /* 0x004fc40000004100 */
[----:B------:R-:W-:Y:S02]  /*30b0*/  HADD2.F32 R9, -RZ, R10.H1_H1 ;  /* 0x3000000aff097230 */ /* 0x000fe40000004100 */
[--C-:B0-----:R-:W-:Y:S02]  /*30c0*/  HADD2.F32 R18, -RZ, R14.reuse.H0_H0 ;  /* 0x2000000eff127230 */ /* 0x101fe40000004100 */
[----:B------:R-:W-:Y:S02]  /*30d0*/  HADD2.F32 R10, -RZ, R14.H1_H1 ;  /* 0x3000000eff0a7230 */ /* 0x000fe40000004100 */
[--C-:B---3--:R-:W-:Y:S02]  /*30e0*/  HADD2.F32 R14, -RZ, R12.reuse.H0_H0 ;  /* 0x2000000cff0e7230 */ /* 0x108fe40000004100 */
[----:B------:R-:W-:Y:S02]  /*30f0*/  HADD2.F32 R12, -RZ, R12.H1_H1 ;  /* 0x3000000cff0c7230 */ /* 0x000fe40000004100 */
[----:B------:R-:W-:-:S02]  /*3100*/  HADD2.F32 R20, -RZ, R11.H0_H0 ;  /* 0x2000000bff147230 */ /* 0x000fc40000004100 */
[----:B------:R-:W-:Y:S02]  /*3110*/  HADD2.F32 R21, -RZ, R13.H0_H0 ;  /* 0x2000000dff157230 */ /* 0x000fe40000004100 */
[----:B------:R-:W-:Y:S01]  /*3120*/  FFMA R23, R10, R12, R9 ;  /* 0x0000000c0a177223 */ /* 0x000fe20000000009 */
[----:B------:R-:W-:Y:S02]  /*3130*/  HADD2.F32 R19, -RZ, R15.H0_H0 ;  /* 0x2000000fff137230 */ /* 0x000fe40000004100 */
[----:B------:R-:W-:Y:S01]  /*3140*/  FFMA R14, R18, R14, R7 ;  /* 0x0000000e120e7223 */ /* 0x000fe20000000007 */
[----:B------:R-:W-:Y:S02]  /*3150*/  HADD2.F32 R11, -RZ, R11.H1_H1 ;  /* 0x3000000bff0b7230 */ /* 0x000fe40000004100 */
[----:B------:R-:W-:Y:S02]  /*3160*/  HADD2.F32 R10, -RZ, R15.H1_H1 ;  /* 0x3000000fff0a7230 */ /* 0x000fe40000004100 */
[----:B------:R-:W-:-:S02]  /*3170*/  HADD2.F32 R13, -RZ, R13.H1_H1 ;  /* 0x3000000dff0d7230 */ /* 0x000fc40000004100 */
[--C-:B----4-:R-:W-:Y:S02]  /*3180*/  HADD2.F32 R7, -RZ, R16.reuse.H0_H0 ;  /* 0x20000010ff077230 */ /* 0x110fe40000004100 */
[--C-:B------:R-:W-:Y:S02]  /*3190*/  HADD2.F32 R9, -RZ, R17.reuse.H0_H0 ;  /* 0x20000011ff097230 */ /* 0x100fe40000004100 */
[----:B------:R-:W-:Y:S01]  /*31a0*/  FFMA R20, R19, R21, R20 ;  /* 0x0000001513147223 */ /* 0x000fe20000000014 */
[----:B------:R-:W-:Y:S02]  /*31b0*/  HADD2.F32 R16, -RZ, R16.H1_H1 ;  /* 0x30000010ff107230 */ /* 0x000fe40000004100 */
[----:B------:R-:W-:Y:S01]  /*31c0*/  FFMA R10, R10, R13, R11 ;  /* 0x0000000d0a0a7223 */ /* 0x000fe2000000000b */
[----:B------:R-:W-:Y:S02]  /*31d0*/  HADD2.F32 R17, -RZ, R17.H1_H1 ;  /* 0x30000011ff117230 */ /* 0x000fe40000004100 */
[----:B------:R-:W-:Y:S01]  /*31e0*/  FADD R11, R7, R14 ;  /* 0x0000000e070b7221 */ /* 0x000fe20000000000 */
[----:B------:R-:W-:Y:S01]  /*31f0*/  FADD R9, R9, R20 ;  /* 0x0000001409097221 */ /* 0x000fe20000000000 */
[----:B------:R-:W-:Y:S01]  /*3200*/  FADD R23, R16, R23 ;  /* 0x0000001710177221 */ /* 0x000fe20000000000 */
[----:B-----5:R-:W-:-:S02]  /*3210*/  HADD2.F32 R7, -RZ, R4.H0_H0 ;  /* 0x20000004ff077230 */ /* 0x020fc40000004100 */
[----:B------:R-:W-:Y:S01]  /*3220*/  FADD R17, R17, R10 ;  /* 0x0000000a11117221 */ /* 0x000fe20000000000 */
[C---:B------:R-:W-:Y:S01]  /*3230*/  FADD R11, -R0.reuse, R11 ;  /* 0x0000000b000b7221 */ /* 0x040fe20000000100 */
[C---:B------:R-:W-:Y:S01]  /*3240*/  FADD R23, -R0.reuse, R23 ;  /* 0x0000001700177221 */ /* 0x040fe20000000100 */
[C---:B------:R-:W-:Y:S01]  /*3250*/  FADD R9, -R0.reuse, R9 ;  /* 0x0000000900097221 */ /* 0x040fe20000000100 */
[----:B------:R-:W-:Y:S01]  /*3260*/  FADD R17, -R0, R17 ;  /* 0x0000001100117221 */ /* 0x000fe20000000100 */
[----:B------:R-:W-:Y:S02]  /*3270*/  HADD2.F32 R0, -RZ, R2.H0_H0 ;  /* 0x20000002ff007230 */ /* 0x000fe40000004100 */
[----:B------:R-:W-:Y:S01]  /*3280*/  FADD R7, R7, 1 ;  /* 0x3f80000007077421 */ /* 0x000fe20000000000 */
[----:B------:R-:W-:Y:S01]  /*3290*/  FMUL R11, R8, R11 ;  /* 0x0000000b080b7220 */ /* 0x000fe20000400000 */
[----:B------:R-:W-:-:S03]  /*32a0*/  HADD2.F32 R4, -RZ, R4.H1_H1 ;  /* 0x30000004ff047230 */ /* 0x000fc60000004100 */
[----:B------:R-:W-:Y:S01]  /*32b0*/  FFMA R11, R11, R7, R0 ;  /* 0x000000070b0b7223 */ /* 0x000fe20000000000 */
[--C-:B------:R-:W-:Y:S02]  /*32c0*/  HADD2.F32 R0, -RZ, R5.reuse.H0_H0 ;  /* 0x20000005ff007230 */ /* 0x100fe40000004100 */
[----:B------:R-:W-:Y:S02]  /*32d0*/  HADD2.F32 R5, -RZ, R5.H1_H1 ;  /* 0x30000005ff057230 */ /* 0x000fe40000004100 */
[----:B------:R-:W-:Y:S01]  /*32e0*/  FMUL R10, R8, R9 ;  /* 0x00000009080a7220 */ /* 0x000fe20000400000 */
[----:B------:R-:W-:Y:S02]  /*32f0*/  HADD2.F32 R7, -RZ, R3.H0_H0 ;  /* 0x20000003ff077230 */ /* 0x000fe40000004100 */
[----:B------:R-:W-:Y:S01]  /*3300*/  FADD R0, R0, 1 ;  /* 0x3f80000000007421 */ /* 0x000fe20000000000 */
[----:B------:R-:W-:Y:S01]  /*3310*/  FMUL R23, R8, R23 ;  /* 0x0000001708177220 */ /* 0x000fe20000400000 */
[----:B------:R-:W-:-:S02]  /*3320*/  HADD2.F32 R2, -RZ, R2.H1_H1 ;  /* 0x30000002ff027230 */ /* 0x000fc40000004100 */
[----:B------:R-:W-:Y:S01]  /*3330*/  FMUL R8, R8, R17 ;  /* 0x0000001108087220 */ /* 0x000fe20000400000 */
[----:B------:R-:W-:Y:S02]  /*3340*/  HADD2.F32 R3, -RZ, R3.H1_H1 ;  /* 0x30000003ff037230 */ /* 0x000fe40000004100 */
[----:B------:R-:W-:Y:S01]  /*3350*/  FADD R4, R4, 1 ;  /* 0x3f80000004047421 */ /* 0x000fe20000000000 */
[----:B------:R-:W-:Y:S01]  /*3360*/  FADD R5, R5, 1 ;  /* 0x3f80000005057421 */ /* 0x000fe20000000000 */
        /* <DEDUP_REMOVED lines=17> */
[C---:B------:R-:W-:Y:S01]  /*3480*/  FSETP.GEU.AND P5, PT, R2.reuse, 448, PT ;  /* 0x43e000000200780b */ /* 0x040fe20003fae000 */
[----:B------:R-:W-:Y:S01]  /*3490*/  FSETP.GEU.AND P0, PT, R3, 448, PT ;  /* 0x43e000000300780b */ /* 0x000fe20003f0e000 */
[----:B------:R-:W-:Y:S01]  /*34a0*/  FSETP.NAN.AND P6, PT, R11, R11, PT ;  /* 0x0000000b0b00720b */ /* 0x000fe20003fc8000 */
[----:B------:R-:W-:Y:S01]  /*34b0*/  FSETP.NAN.AND P4, PT, R2, R2, PT ;  /* 0x000000020200720b */ /* 0x000fe20003f88000 */
[----:B------:R-:W-:-:S03]  /*34c0*/  FSETP.NAN.AND P2, PT, R0, R0, PT ;  /* 0x000000000000720b */ /* 0x000fc60003f48000 */
[----:B------:R-:W-:Y:S01]  /*34d0*/  @P1 SEL R11, R11, 0x43e00000, P6 ;  /* 0x43e000000b0b1807 */ /* 0x000fe20003000000 */
[----:B------:R-:W-:-:S03]  /*34e0*/  FSETP.NAN.AND P1, PT, R3, R3, PT ;  /* 0x000000030300720b */ /* 0x000fc60003f28000 */
[----:B------:R-:W-:Y:S02]  /*34f0*/  @P3 SEL R0, R0, 0x43e00000, P2 ;  /* 0x43e0000000003807 */ /* 0x000fe40001000000 */
[----:B------:R-:W-:Y:S01]  /*3500*/  @P5 SEL R2, R2, 0x43e00000, P4 ;  /* 0x43e0000002025807 */ /* 0x000fe20002000000 */
[----:B------:R-:W-:Y:S01]  /*3510*/  @P0 SEL R3, R3, 0x43e00000, P1 ;  /* 0x43e0000003030807 */ /* 0x000fe20000800000 */
[----:B------:R-:W-:-:S03]  /*3520*/  SHF.R.S32.HI R7, RZ, 0x1f, R6 ;  /* 0x0000001fff077819 */ /* 0x000fc60000011406 */
[----:B------:R-:W-:Y:S02]  /*3530*/  F2FP.SATFINITE.E4M3.F32.PACK_AB_MERGE_C R2, R2, R11, RZ ;  /* 0x0000000b0202723e */ /* 0x000fe400048070ff */
[----:B------:R-:W-:Y:S01]  /*3540*/  F2FP.SATFINITE.E4M3.F32.PACK_AB_MERGE_C R3, R3, R0, RZ ;  /* 0x000000000303723e */ /* 0x000fe200048070ff */
[----:B------:R-:W-:-:S03]  /*3550*/  IADD.64 R6, R6, UR12 ;  /* 0x0000000c06067c35 */ /* 0x000fc6000f8e0200 */
[----:B------:R-:W-:-:S05]  /*3560*/  PRMT R3, R2, 0x5410, R3 ;  /* 0x0000541002037816 */ /* 0x000fca0000000003 */
[----:B------:R-:W-:Y:S01]  /*3570*/  STG.E desc[UR10][R6.64], R3 ;  /* 0x0000000306007986 */ /* 0x000fe2000c10190a */
[----:B------:R-:W-:Y:S05]  /*3580*/  EXIT ;  /* 0x000000000000794d */ /* 0x000fea0003800000 */
.L_x_4:
[----:B------:R-:W-:-:S00]  /*3590*/  BRA `(.L_x_4) ;  /* 0xfffffffc00fc7947 */ /* 0x000fc0000383ffff */
[----:B------:R-:W-:-:S00]  /*35a0*/  NOP ;  /* 0x0000000000007918 */ /* 0x000fc00000000000 */
        /* <DEDUP_REMOVED lines=13> */
.L_x_5:


//--------------------- .nv.global.init           --------------------------
	.section	.nv.global.init,"aw",@progbits
.nv.global.init:
	.type		_$_str,@object
	.size		_$_str,(.L_0 - _$_str)
_$_str:
        /*0000*/ 	.byte	0x5f, 0x5f, 0x43, 0x55, 0x44, 0x41, 0x5f, 0x46, 0x54, 0x5a, 0x00
.L_0:


//--------------------- .nv.shared.triton_red_fused__scaled_mm__to_copy_add_addcmul_native_layer_norm_ones_6 --------------------------
	.section	.nv.shared.triton_red_fused__scaled_mm__to_copy_add_addcmul_native_layer_norm_ones_6,"aw",@nobits
	.sectionflags	@""
	.align	16
	.zero		1024


//--------------------- .nv.shared.reserved.0     --------------------------
	.section	.nv.shared.reserved.0,"aw",@nobits
	.weak		__nv_reservedSMEM_offset_0_alias
	.size		__nv_reservedSMEM_offset_0_alias, 0, 64
	.other		__nv_reservedSMEM_offset_0_alias,@"STO_CUDA_RESERVED_SHARED STV_DEFAULT"
__nv_reservedSMEM_offset_0_alias:
	.zero		0
	.zero		64


//--------------------- .nv.constant0.triton_red_fused__scaled_mm__to_copy_add_addcmul_native_layer_norm_ones_6 --------------------------
	.section	.nv.constant0.triton_red_fused__scaled_mm__to_copy_add_addcmul_native_layer_norm_ones_6,"a",@progbits
	.sectionflags	@""
	.align	4
.nv.constant0.triton_red_fused__scaled_mm__to_copy_add_addcmul_native_layer_norm_ones_6:
	.zero		968


//--------------------- SYMBOLS --------------------------

	.type		.nv.reservedSmem.offset0,@object
	.size		.nv.reservedSmem.offset0,0x4
	.type		.nv.reservedSmem.cap,@object
	.size		.nv.reservedSmem.cap,0x4
